# CuTe-DSL kernel — source=cudnn_frontend_dsl family=grouped_gemm_swiglu
# config = {"ab_dtype": "Float8E4M3FN", "sf_vec": 16, "d_dtype": "Float8E4M3FN", "vector_f32": true, "mma_mn": [128, 128], "cluster_mn": [1, 1]}


// ===== COMPILED SASS (sm_100a) =====

	.target	sm_100a

	.elftype	@"ET_EXEC"


//--------------------- .note.nv.tkinfo           --------------------------
	.section	.note.nv.tkinfo,"",@"SHT_NOTE"
	.sectionflags	@"SHF_NOTE_NV_TKINFO"
	.tkinfo
        /*0018*/ 	.word	0x00000081
        /*0030*/ 	.string	""
        /*0030*/ 	.string	"ptxas"
        /*0030*/ 	.string	"Cuda compilation tools, release 12.9, V12.9.83"
        /*0030*/ 	.string	"Build system must define TOOLS_VERSION_EXTENDED"
        /*0030*/ 	.string	"-O 3 -arch sm_100a "



//--------------------- .note.nv.cuver            --------------------------
	.section	.note.nv.cuver,"",@"SHT_NOTE"
	.sectionflags	@"SHF_NOTE_NV_CUVER"
        /*0018*/ 	.short	0x0001
        /*001a*/ 	.short	0x0064
        /*001c*/ 	.short	0x0001
        /*001e*/ 	.short	0x0000
        /*0020*/ 	.short	0x0001
        /*0022*/ 	.short	0x0000


//--------------------- .nv.info                  --------------------------
	.section	.nv.info,"",@"SHT_CUDA_INFO"
	.align	4


	//----- nvinfo : EIATTR_REGCOUNT
	.align		4
        /*0000*/ 	.byte	0x04, 0x2f
        /*0002*/ 	.short	(.L_4 - .L_3)
	.align		4
.L_3:
        /*0004*/ 	.word	index@(kernel_cutlass_kernel_cudnngrouped_gemmgrouped_gemm_swiglugrouped_gemm_swiglu_quantBlockScaledContiguousGroupedGemmKernel_object_at__TiledMMA_ThrLayoutVMNK11110000_PermutationMNK____MMAAt_0)
        /*0008*/ 	.word	0x00000083


	//----- nvinfo : EIATTR_FRAME_SIZE
	.align		4
.L_4:
        /*000c*/ 	.byte	0x04, 0x11
        /*000e*/ 	.short	(.L_6 - .L_5)
	.align		4
.L_5:
        /*0010*/ 	.word	index@($__internal_2_$__cuda_sm10x_tcgen05_guardrail_trap_unallocated_columns_being_dealloced)
        /*0014*/ 	.word	0x00000000


	//----- nvinfo : EIATTR_FRAME_SIZE
	.align		4
.L_6:
        /*0018*/ 	.byte	0x04, 0x11
        /*001a*/ 	.short	(.L_8 - .L_7)
	.align		4
.L_7:
        /*001c*/ 	.word	index@($__internal_1_$__cuda_sm10x_tcgen05_guardrail_trap_phase_invalid_during_alloc)
        /*0020*/ 	.word	0x00000000


	//----- nvinfo : EIATTR_FRAME_SIZE
	.align		4
.L_8:
        /*0024*/ 	.byte	0x04, 0x11
        /*0026*/ 	.short	(.L_10 - .L_9)
	.align		4
.L_9:
        /*0028*/ 	.word	index@($__internal_0_$__cuda_sm10x_tcgen05_guardrail_trap_col_being_dealloced_not_returned_by_alloc)
        /*002c*/ 	.word	0x00000000


	//----- nvinfo : EIATTR_FRAME_SIZE
	.align		4
.L_10:
        /*0030*/ 	.byte	0x04, 0x11
        /*0032*/ 	.short	(.L_12 - .L_11)
	.align		4
.L_11:
        /*0034*/ 	.word	index@(kernel_cutlass_kernel_cudnngrouped_gemmgrouped_gemm_swiglugrouped_gemm_swiglu_quantBlockScaledContiguousGroupedGemmKernel_object_at__TiledMMA_ThrLayoutVMNK11110000_PermutationMNK____MMAAt_0)
        /*0038*/ 	.word	0x00000000


	//----- nvinfo : EIATTR_MIN_STACK_SIZE
	.align		4
.L_12:
        /*003c*/ 	.byte	0x04, 0x12
        /*003e*/ 	.short	(.L_14 - .L_13)
	.align		4
.L_13:
        /*0040*/ 	.word	index@(kernel_cutlass_kernel_cudnngrouped_gemmgrouped_gemm_swiglugrouped_gemm_swiglu_quantBlockScaledContiguousGroupedGemmKernel_object_at__TiledMMA_ThrLayoutVMNK11110000_PermutationMNK____MMAAt_0)
        /*0044*/ 	.word	0x00000000
.L_14:


//--------------------- .nv.info.kernel_cutlass_kernel_cudnngrouped_gemmgrouped_gemm_swiglugrouped_gemm_swiglu_quantBlockScaledContiguousGroupedGemmKernel_object_at__TiledMMA_ThrLayoutVMNK11110000_PermutationMNK____MMAAt_0 --------------------------
	.section	.nv.info.kernel_cutlass_kernel_cudnngrouped_gemmgrouped_gemm_swiglugrouped_gemm_swiglu_quantBlockScaledContiguousGroupedGemmKernel_object_at__TiledMMA_ThrLayoutVMNK11110000_PermutationMNK____MMAAt_0,"",@"SHT_CUDA_INFO"
	.sectionflags	@""
	.align	4


	//----- nvinfo : EIATTR_CUDA_API_VERSION
	.align		4
        /*0000*/ 	.byte	0x04, 0x37
        /*0002*/ 	.short	(.L_16 - .L_15)
.L_15:
        /*0004*/ 	.word	0x00000081


	//----- nvinfo : EIATTR_KPARAM_INFO
	.align		4
.L_16:
        /*0008*/ 	.byte	0x04, 0x17
        /*000a*/ 	.short	(.L_18 - .L_17)
.L_17:
        /*000c*/ 	.word	0x00000000
        /*0010*/ 	.short	0x000f
        /*0012*/ 	.short	0x03f8
        /*0014*/ 	.byte	0x00, 0xf0, 0x31, 0x00


	//----- nvinfo : EIATTR_KPARAM_INFO
	.align		4
.L_18:
        /*0018*/ 	.byte	0x04, 0x17
        /*001a*/ 	.short	(.L_20 - .L_19)
.L_19:
        /*001c*/ 	.word	0x00000000
        /*0020*/ 	.short	0x000e
        /*0022*/ 	.short	0x03ec
        /*0024*/ 	.byte	0x00, 0xf0, 0x31, 0x00


	//----- nvinfo : EIATTR_KPARAM_INFO
	.align		4
.L_20:
        /*0028*/ 	.byte	0x04, 0x17
        /*002a*/ 	.short	(.L_22 - .L_21)
.L_21:
        /*002c*/ 	.word	0x00000000
        /*0030*/ 	.short	0x000d
        /*0032*/ 	.short	0x03e0
        /*0034*/ 	.byte	0x00, 0xf0, 0x31, 0x00


	//----- nvinfo : EIATTR_KPARAM_INFO
	.align		4
.L_22:
        /*0038*/ 	.byte	0x04, 0x17
        /*003a*/ 	.short	(.L_24 - .L_23)
.L_23:
        /*003c*/ 	.word	0x00000000
        /*0040*/ 	.short	0x000c
        /*0042*/ 	.short	0x03d8
        /*0044*/ 	.byte	0x00, 0xf0, 0x21, 0x00


	//----- nvinfo : EIATTR_KPARAM_INFO
	.align		4
.L_24:
        /*0048*/ 	.byte	0x04, 0x17
        /*004a*/ 	.short	(.L_26 - .L_25)
.L_25:
        /*004c*/ 	.word	0x00000000
        /*0050*/ 	.short	0x000b
        /*0052*/ 	.short	0x03d0
        /*0054*/ 	.byte	0x00, 0xf0, 0x21, 0x00


	//----- nvinfo : EIATTR_KPARAM_INFO
	.align		4
.L_26:
        /*0058*/ 	.byte	0x04, 0x17
        /*005a*/ 	.short	(.L_28 - .L_27)
.L_27:
        /*005c*/ 	.word	0x00000000
        /*0060*/ 	.short	0x000a
        /*0062*/ 	.short	0x03c8
        /*0064*/ 	.byte	0x00, 0xf0, 0x21, 0x00


	//----- nvinfo : EIATTR_KPARAM_INFO
	.align		4
.L_28:
        /*0068*/ 	.byte	0x04, 0x17
        /*006a*/ 	.short	(.L_30 - .L_29)
.L_29:
        /*006c*/ 	.word	0x00000000
        /*0070*/ 	.short	0x0009
        /*0072*/ 	.short	0x03c0
        /*0074*/ 	.byte	0x00, 0xf0, 0x21, 0x00


	//----- nvinfo : EIATTR_KPARAM_INFO
	.align		4
.L_30:
        /*0078*/ 	.byte	0x04, 0x17
        /*007a*/ 	.short	(.L_32 - .L_31)
.L_31:
        /*007c*/ 	.word	0x00000000
        /*0080*/ 	.short	0x0008
        /*0082*/ 	.short	0x0340
        /*0084*/ 	.byte	0x00, 0xf0, 0x01, 0x02


	//----- nvinfo : EIATTR_KPARAM_INFO
	.align		4
.L_32:
        /*0088*/ 	.byte	0x04, 0x17
        /*008a*/ 	.short	(.L_34 - .L_33)
.L_33:
        /*008c*/ 	.word	0x00000000
        /*0090*/ 	.short	0x0007
        /*0092*/ 	.short	0x02c0
        /*0094*/ 	.byte	0x00, 0xf0, 0x01, 0x02


	//----- nvinfo : EIATTR_KPARAM_INFO
	.align		4
.L_34:
        /*0098*/ 	.byte	0x04, 0x17
        /*009a*/ 	.short	(.L_36 - .L_35)
.L_35:
        /*009c*/ 	.word	0x00000000
        /*00a0*/ 	.short	0x0006
        /*00a2*/ 	.short	0x0240
        /*00a4*/ 	.byte	0x00, 0xf0, 0x01, 0x02


	//----- nvinfo : EIATTR_KPARAM_INFO
	.align		4
.L_36:
        /*00a8*/ 	.byte	0x04, 0x17
        /*00aa*/ 	.short	(.L_38 - .L_37)
.L_37:
        /*00ac*/ 	.word	0x00000000
        /*00b0*/ 	.short	0x0005
        /*00b2*/ 	.short	0x01c0
        /*00b4*/ 	.byte	0x00, 0xf0, 0x01, 0x02


	//----- nvinfo : EIATTR_KPARAM_INFO
	.align		4
.L_38:
        /*00b8*/ 	.byte	0x04, 0x17
        /*00ba*/ 	.short	(.L_40 - .L_39)
.L_39:
        /*00bc*/ 	.word	0x00000000
        /*00c0*/ 	.short	0x0004
        /*00c2*/ 	.short	0x0140
        /*00c4*/ 	.byte	0x00, 0xf0, 0x01, 0x02


	//----- nvinfo : EIATTR_KPARAM_INFO
	.align		4
.L_40:
        /*00c8*/ 	.byte	0x04, 0x17
        /*00ca*/ 	.short	(.L_42 - .L_41)
.L_41:
        /*00cc*/ 	.word	0x00000000
        /*00d0*/ 	.short	0x0003
        /*00d2*/ 	.short	0x00c0
        /*00d4*/ 	.byte	0x00, 0xf0, 0x01, 0x02


	//----- nvinfo : EIATTR_KPARAM_INFO
	.align		4
.L_42:
        /*00d8*/ 	.byte	0x04, 0x17
        /*00da*/ 	.short	(.L_44 - .L_43)
.L_43:
        /*00dc*/ 	.word	0x00000000
        /*00e0*/ 	.short	0x0002
        /*00e2*/ 	.short	0x0040
        /*00e4*/ 	.byte	0x00, 0xf0, 0x01, 0x02


	//----- nvinfo : EIATTR_KPARAM_INFO
	.align		4
.L_44:
        /*00e8*/ 	.byte	0x04, 0x17
        /*00ea*/ 	.short	(.L_46 - .L_45)
.L_45:
        /*00ec*/ 	.word	0x00000000
        /*00f0*/ 	.short	0x0001
        /*00f2*/ 	.short	0x000c
        /*00f4*/ 	.byte	0x00, 0xf0, 0x31, 0x00


	//----- nvinfo : EIATTR_KPARAM_INFO
	.align		4
.L_46:
        /*00f8*/ 	.byte	0x04, 0x17
        /*00fa*/ 	.short	(.L_48 - .L_47)
.L_47:
        /*00fc*/ 	.word	0x00000000
        /*0100*/ 	.short	0x0000
        /*0102*/ 	.short	0x0000
        /*0104*/ 	.byte	0x00, 0xf0, 0x31, 0x00


	//----- nvinfo : EIATTR_AT_ENTRY_FRAGMENTS
	.align		4
.L_48:
        /*0108*/ 	.byte	0x04, 0x4f
        /*010a*/ 	.short	(.L_50 - .L_49)


	//   ....[0]....
.L_49:
        /*010c*/ 	.word	0x00000004


	//----- nvinfo : EIATTR_RESERVED_SMEM_USED
	.align		4
.L_50:
        /*0110*/ 	.byte	0x01, 0x41
	.zero		2


	//----- nvinfo : EIATTR_SPARSE_MMA_MASK
	.align		4
        /*0114*/ 	.byte	0x03, 0x50
        /*0116*/ 	.short	0x0000


	//----- nvinfo : EIATTR_TCGEN05_1CTA_USED
	.align		4
        /*0118*/ 	.byte	0x01, 0x51
	.zero		2


	//----- nvinfo : EIATTR_MAXREG_COUNT
	.align		4
        /*011c*/ 	.byte	0x03, 0x1b
        /*011e*/ 	.short	0x00ff


	//----- nvinfo : EIATTR_NUM_BARRIERS
	.align		4
        /*0120*/ 	.byte	0x02, 0x4c
        /*0122*/ 	.byte	0x05
	.zero		1


	//----- nvinfo : EIATTR_INT_WARP_WIDE_INSTR_OFFSETS
	.align		4
        /*0124*/ 	.byte	0x04, 0x31
        /*0126*/ 	.short	(.L_52 - .L_51)


	//   ....[0]....
.L_51:
        /*0128*/ 	.word	0x00004620


	//   ....[1]....
        /*012c*/ 	.word	0x00004660


	//----- nvinfo : EIATTR_COOP_GROUP_MASK_REGIDS
	.align		4
.L_52:
        /*0130*/ 	.byte	0x04, 0x29
        /*0132*/ 	.short	(.L_54 - .L_53)


	//   ....[0]....
.L_53:
        /*0134*/ 	.word	0xffffffff


	//   ....[1]....
        /*0138*/ 	.word	0xffffffff


	//   ....[2]....
        /*013c*/ 	.word	0xffffffff


	//   ....[3]....
        /*0140*/ 	.word	0xffffffff


	//   ....[4]....
        /*0144*/ 	.word	0xffffffff


	//   ....[5]....
        /*0148*/ 	.word	0xffffffff


	//   ....[6]....
        /*014c*/ 	.word	0xffffffff


	//   ....[7]....
        /*0150*/ 	.word	0xffffffff


	//   ....[8]....
        /*0154*/ 	.word	0xffffffff


	//----- nvinfo : EIATTR_COOP_GROUP_INSTR_OFFSETS
	.align		4
.L_54:
        /*0158*/ 	.byte	0x04, 0x28
        /*015a*/ 	.short	(.L_56 - .L_55)


	//   ....[0]....
.L_55:
        /*015c*/ 	.word	0x000000b0


	//   ....[1]....
        /*0160*/ 	.word	0x000009c0


	//   ....[2]....
        /*0164*/ 	.word	0x00000c00


	//   ....[3]....
        /*0168*/ 	.word	0x00000c60


	//   ....[4]....
        /*016c*/ 	.word	0x00002570


	//   ....[5]....
        /*0170*/ 	.word	0x00002830


	//   ....[6]....
        /*0174*/ 	.word	0x00004210


	//   ....[7]....
        /*0178*/ 	.word	0x000044c0


	//   ....[8]....
        /*017c*/ 	.word	0x00004710


	//----- nvinfo : EIATTR_VRC_CTA_INIT_COUNT
	.align		4
.L_56:
        /*0180*/ 	.byte	0x02, 0x4a
        /*0182*/ 	.byte	0x80
	.zero		1


	//----- nvinfo : EIATTR_MBARRIER_INSTR_OFFSETS
	.align		4
        /*0184*/ 	.byte	0x04, 0x39
        /*0186*/ 	.short	(.L_58 - .L_57)


	//   ....[0]....
.L_57:
        /*0188*/ 	.word	0x00000330
        /*018c*/ 	.word	0x000000ff
        /*0190*/ 	.word	0x00000000
        /*0194*/ 	.short	0x0100
        /*0196*/ 	.byte	0x05
	.zero		1


	//   ....[1]....
        /*0198*/ 	.word	0x00000340
        /*019c*/ 	.word	0x000000ff
        /*01a0*/ 	.word	0x00000008
        /*01a4*/ 	.short	0x0100
        /*01a6*/ 	.byte	0x05
	.zero		1


	//   ....[2]....
        /*01a8*/ 	.word	0x00000350
        /*01ac*/ 	.word	0x000000ff
        /*01b0*/ 	.word	0x00000010
        /*01b4*/ 	.short	0x0100
        /*01b6*/ 	.byte	0x05
	.zero		1


	//   ....[3]....
        /*01b8*/ 	.word	0x00000360
        /*01bc*/ 	.word	0x000000ff
        /*01c0*/ 	.word	0x00000018
        /*01c4*/ 	.short	0x0100
        /*01c6*/ 	.byte	0x05
	.zero		1


	//   ....[4]....
        /*01c8*/ 	.word	0x00000370
        /*01cc*/ 	.word	0x000000ff
        /*01d0*/ 	.word	0x00000020
        /*01d4*/ 	.short	0x0100
        /*01d6*/ 	.byte	0x05
	.zero		1


	//   ....[5]....
        /*01d8*/ 	.word	0x00000380
        /*01dc*/ 	.word	0x000000ff
        /*01e0*/ 	.word	0x00000028
        /*01e4*/ 	.short	0x0100
        /*01e6*/ 	.byte	0x05
	.zero		1


	//   ....[6]....
        /*01e8*/ 	.word	0x00000390
        /*01ec*/ 	.word	0x000000ff
        /*01f0*/ 	.word	0x00000030
        /*01f4*/ 	.short	0x0100
        /*01f6*/ 	.byte	0x05
	.zero		1


	//   ....[7]....
        /*01f8*/ 	.word	0x000003a0
        /*01fc*/ 	.word	0x000000ff
        /*0200*/ 	.word	0x00000038
        /*0204*/ 	.short	0x0100
        /*0206*/ 	.byte	0x05
	.zero		1


	//   ....[8]....
        /*0208*/ 	.word	0x000003b0
        /*020c*/ 	.word	0x000000ff
        /*0210*/ 	.word	0x00000040
        /*0214*/ 	.short	0x0100
        /*0216*/ 	.byte	0x05
	.zero		1


	//   ....[9]....
        /*0218*/ 	.word	0x000003c0
        /*021c*/ 	.word	0x000000ff
        /*0220*/ 	.word	0x00000048
        /*0224*/ 	.short	0x0100
        /*0226*/ 	.byte	0x05
	.zero		1


	//   ....[10]....
        /*0228*/ 	.word	0x000003d0
        /*022c*/ 	.word	0x000000ff
        /*0230*/ 	.word	0x00000050
        /*0234*/ 	.short	0x0100
        /*0236*/ 	.byte	0x05
	.zero		1


	//   ....[11]....
        /*0238*/ 	.word	0x000003e0
        /*023c*/ 	.word	0x000000ff
        /*0240*/ 	.word	0x00000058
        /*0244*/ 	.short	0x0100
        /*0246*/ 	.byte	0x05
	.zero		1


	//   ....[12]....
        /*0248*/ 	.word	0x000004f0
        /*024c*/ 	.word	0x000000ff
        /*0250*/ 	.word	0x00000060
        /*0254*/ 	.short	0x0100
        /*0256*/ 	.byte	0x06
	.zero		1


	//   ....[13]....
        /*0258*/ 	.word	0x00000500
        /*025c*/ 	.word	0x000000ff
        /*0260*/ 	.word	0x00000068
        /*0264*/ 	.short	0x0100
        /*0266*/ 	.byte	0x06
	.zero		1


	//   ....[14]....
        /*0268*/ 	.word	0x00000510
        /*026c*/ 	.word	0x000000ff
        /*0270*/ 	.word	0x00000070
        /*0274*/ 	.short	0x0100
        /*0276*/ 	.byte	0x06
	.zero		1


	//   ....[15]....
        /*0278*/ 	.word	0x00000520
        /*027c*/ 	.word	0x000000ff
        /*0280*/ 	.word	0x00000078
        /*0284*/ 	.short	0x0100
        /*0286*/ 	.byte	0x06
	.zero		1


	//   ....[16]....
        /*0288*/ 	.word	0x00000630
        /*028c*/ 	.word	0x000000ff
        /*0290*/ 	.word	0x00000080
        /*0294*/ 	.short	0x0100
        /*0296*/ 	.byte	0x06
	.zero		1


	//   ....[17]....
        /*0298*/ 	.word	0x00000640
        /*029c*/ 	.word	0x000000ff
        /*02a0*/ 	.word	0x00000088
        /*02a4*/ 	.short	0x0100
        /*02a6*/ 	.byte	0x06
	.zero		1


	//   ....[18]....
        /*02a8*/ 	.word	0x00000650
        /*02ac*/ 	.word	0x000000ff
        /*02b0*/ 	.word	0x00000090
        /*02b4*/ 	.short	0x0100
        /*02b6*/ 	.byte	0x06
	.zero		1


	//   ....[19]....
        /*02b8*/ 	.word	0x00000660
        /*02bc*/ 	.word	0x000000ff
        /*02c0*/ 	.word	0x00000098
        /*02c4*/ 	.short	0x0100
        /*02c6*/ 	.byte	0x06
	.zero		1


	//   ....[20]....
        /*02c8*/ 	.word	0x00000cc0
        /*02cc*/ 	.word	0x0000000e
        /*02d0*/ 	.word	0x00000090
        /*02d4*/ 	.short	0x010a
        /*02d6*/ 	.byte	0xff
	.zero		1


	//   ....[21]....
        /*02d8*/ 	.word	0x00000da0
        /*02dc*/ 	.word	0x0000000e
        /*02e0*/ 	.word	0x00000080
        /*02e4*/ 	.short	0x0101
        /*02e6*/ 	.byte	0xff
	.zero		1


	//   ....[22]....
        /*02e8*/ 	.word	0x00000fb0
        /*02ec*/ 	.word	0x00000002
        /*02f0*/ 	.word	0x00000090
        /*02f4*/ 	.short	0x010a
        /*02f6*/ 	.byte	0xff
	.zero		1


	//   ....[23]....
        /*02f8*/ 	.word	0x000010d0
        /*02fc*/ 	.word	0x00000002
        /*0300*/ 	.word	0x00000080
        /*0304*/ 	.short	0x0101
        /*0306*/ 	.byte	0xff
	.zero		1


	//   ....[24]....
        /*0308*/ 	.word	0x000010e0
        /*030c*/ 	.word	0x00000008
        /*0310*/ 	.word	0x00000090
        /*0314*/ 	.short	0x010a
        /*0316*/ 	.byte	0xff
	.zero		1


	//   ....[25]....
        /*0318*/ 	.word	0x00001150
        /*031c*/ 	.word	0x000000ff
        /*0320*/ 	.word	0x00000080
        /*0324*/ 	.short	0x010a
        /*0326*/ 	.byte	0x17
	.zero		1


	//   ....[26]....
        /*0328*/ 	.word	0x000011d0
        /*032c*/ 	.word	0x000000ff
        /*0330*/ 	.word	0x00000090
        /*0334*/ 	.short	0x0101
        /*0336*/ 	.byte	0x17
	.zero		1


	//   ....[27]....
        /*0338*/ 	.word	0x00001390
        /*033c*/ 	.word	0x000000ff
        /*0340*/ 	.word	0x00000030
        /*0344*/ 	.short	0x010a
        /*0346*/ 	.byte	0x05
	.zero		1


	//   ....[28]....
        /*0348*/ 	.word	0x000014b0
        /*034c*/ 	.word	0x000000ff
        /*0350*/ 	.word	0x00000030
        /*0354*/ 	.short	0x010a
        /*0356*/ 	.byte	0x05
	.zero		1


	//   ....[29]....
        /*0358*/ 	.word	0x00001610
        /*035c*/ 	.word	0x000000ff
        /*0360*/ 	.word	0x00000030
        /*0364*/ 	.short	0x010a
        /*0366*/ 	.byte	0x16
	.zero		1


	//   ....[30]....
        /*0368*/ 	.word	0x00001650
        /*036c*/ 	.word	0x00000003
        /*0370*/ 	.word	0x00000080
        /*0374*/ 	.short	0x010a
        /*0376*/ 	.byte	0xff
	.zero		1


	//   ....[31]....
        /*0378*/ 	.word	0x000016f0
        /*037c*/ 	.word	0x00000003
        /*0380*/ 	.word	0x00000090
        /*0384*/ 	.short	0x0101
        /*0386*/ 	.byte	0xff
	.zero		1


	//   ....[32]....
        /*0388*/ 	.word	0x000018e0
        /*038c*/ 	.word	0x000000ff
        /*0390*/ 	.word	0x00000030
        /*0394*/ 	.short	0x010a
        /*0396*/ 	.byte	0x05
	.zero		1


	//   ....[33]....
        /*0398*/ 	.word	0x000019a0
        /*039c*/ 	.word	0x000000ff
        /*03a0*/ 	.word	0x00000080
        /*03a4*/ 	.short	0x010a
        /*03a6*/ 	.byte	0x0c
	.zero		1


	//   ....[34]....
        /*03a8*/ 	.word	0x00001a30
        /*03ac*/ 	.word	0x000000ff
        /*03b0*/ 	.word	0x00000090
        /*03b4*/ 	.short	0x0101
        /*03b6*/ 	.byte	0x0c
	.zero		1


	//   ....[35]....
        /*03b8*/ 	.word	0x00001e70
        /*03bc*/ 	.word	0x000000ff
        /*03c0*/ 	.word	0x00000000
        /*03c4*/ 	.short	0x010a
        /*03c6*/ 	.byte	0x10
	.zero		1


	//   ....[36]....
        /*03c8*/ 	.word	0x00001e80
        /*03cc*/ 	.word	0x000000ff
        /*03d0*/ 	.word	0x00000070
        /*03d4*/ 	.short	0x010a
        /*03d6*/ 	.byte	0x12
	.zero		1


	//   ....[37]....
        /*03d8*/ 	.word	0x00001ea0
        /*03dc*/ 	.word	0x000000ff
        /*03e0*/ 	.word	0x00000070
        /*03e4*/ 	.short	0x010a
        /*03e6*/ 	.byte	0x12
	.zero		1


	//   ....[38]....
        /*03e8*/ 	.word	0x000020f0
        /*03ec*/ 	.word	0x000000ff
        /*03f0*/ 	.word	0x00000000
        /*03f4*/ 	.short	0x010a
        /*03f6*/ 	.byte	0x0d
	.zero		1


	//   ....[39]....
        /*03f8*/ 	.word	0x00002260
        /*03fc*/ 	.word	0x000000ff
        /*0400*/ 	.word	0x00000000
        /*0404*/ 	.short	0x010a
        /*0406*/ 	.byte	0x10
	.zero		1


	//   ....[40]....
        /*0408*/ 	.word	0x00002350
        /*040c*/ 	.word	0x000000ff
        /*0410*/ 	.word	0x00000070
        /*0414*/ 	.short	0x010a
        /*0416*/ 	.byte	0x10
	.zero		1


	//   ....[41]....
        /*0418*/ 	.word	0x00002360
        /*041c*/ 	.word	0x00000000
        /*0420*/ 	.word	0x00000080
        /*0424*/ 	.short	0x010a
        /*0426*/ 	.byte	0xff
	.zero		1


	//   ....[42]....
        /*0428*/ 	.word	0x00002400
        /*042c*/ 	.word	0x00000000
        /*0430*/ 	.word	0x00000090
        /*0434*/ 	.short	0x0101
        /*0436*/ 	.byte	0xff
	.zero		1


	//   ....[43]....
        /*0438*/ 	.word	0x00002510
        /*043c*/ 	.word	0x00000000
        /*0440*/ 	.word	0x00000070
        /*0444*/ 	.short	0x010a
        /*0446*/ 	.byte	0xff
	.zero		1


	//   ....[44]....
        /*0448*/ 	.word	0x000028a0
        /*044c*/ 	.word	0x00000057
        /*0450*/ 	.word	0x00000080
        /*0454*/ 	.short	0x010a
        /*0456*/ 	.byte	0xff
	.zero		1


	//   ....[45]....
        /*0458*/ 	.word	0x00002900
        /*045c*/ 	.word	0x00000057
        /*0460*/ 	.word	0x00000090
        /*0464*/ 	.short	0x0101
        /*0466*/ 	.byte	0xff
	.zero		1


	//   ....[46]....
        /*0468*/ 	.word	0x00002ce0
        /*046c*/ 	.word	0x0000007c
        /*0470*/ 	.word	0x00000060
        /*0474*/ 	.short	0x010a
        /*0476*/ 	.byte	0xff
	.zero		1


	//   ....[47]....
        /*0478*/ 	.word	0x000041c0
        /*047c*/ 	.word	0x0000007c
        /*0480*/ 	.word	0x00000070
        /*0484*/ 	.short	0x0101
        /*0486*/ 	.byte	0xff
	.zero		1


	//   ....[48]....
        /*0488*/ 	.word	0x000041d0
        /*048c*/ 	.word	0x00000003
        /*0490*/ 	.word	0x00000080
        /*0494*/ 	.short	0x010a
        /*0496*/ 	.byte	0xff
	.zero		1


	//   ....[49]....
        /*0498*/ 	.word	0x00004290
        /*049c*/ 	.word	0x00000003
        /*04a0*/ 	.word	0x00000090
        /*04a4*/ 	.short	0x0101
        /*04a6*/ 	.byte	0xff
	.zero		1


	//   ....[50]....
        /*04a8*/ 	.word	0x00004760
        /*04ac*/ 	.word	0x0000000e
        /*04b0*/ 	.word	0x00000090
        /*04b4*/ 	.short	0x010a
        /*04b6*/ 	.byte	0xff
	.zero		1


	//   ....[51]....
        /*04b8*/ 	.word	0x000047c0
        /*04bc*/ 	.word	0x00000002
        /*04c0*/ 	.word	0x00000090
        /*04c4*/ 	.short	0x010a
        /*04c6*/ 	.byte	0xff
	.zero		1


	//   ....[52]....
        /*04c8*/ 	.word	0x00004820
        /*04cc*/ 	.word	0x00000008
        /*04d0*/ 	.word	0x00000090
        /*04d4*/ 	.short	0x010a
        /*04d6*/ 	.byte	0xff
	.zero		1


	//   ....[53]....
        /*04d8*/ 	.word	0x00004880
        /*04dc*/ 	.word	0x00000000
        /*04e0*/ 	.word	0x00000080
        /*04e4*/ 	.short	0x010a
        /*04e6*/ 	.byte	0xff
	.zero		1


	//   ....[54]....
        /*04e8*/ 	.word	0x00004900
        /*04ec*/ 	.word	0x00000000
        /*04f0*/ 	.word	0x00000030
        /*04f4*/ 	.short	0x010a
        /*04f6*/ 	.byte	0xff
	.zero		1


	//   ....[55]....
        /*04f8*/ 	.word	0x00004960
        /*04fc*/ 	.word	0x00000003
        /*0500*/ 	.word	0x00000080
        /*0504*/ 	.short	0x010a
        /*0506*/ 	.byte	0xff
	.zero		1


	//   ....[56]....
        /*0508*/ 	.word	0x000049e0
        /*050c*/ 	.word	0x00000000
        /*0510*/ 	.word	0x00000030
        /*0514*/ 	.short	0x010a
        /*0516*/ 	.byte	0xff
	.zero		1


	//   ....[57]....
        /*0518*/ 	.word	0x00004a40
        /*051c*/ 	.word	0x00000002
        /*0520*/ 	.word	0x00000080
        /*0524*/ 	.short	0x010a
        /*0526*/ 	.byte	0xff
	.zero		1


	//   ....[58]....
        /*0528*/ 	.word	0x00004ab0
        /*052c*/ 	.word	0x00000000
        /*0530*/ 	.word	0x00000070
        /*0534*/ 	.short	0x010a
        /*0536*/ 	.byte	0xff
	.zero		1


	//   ....[59]....
        /*0538*/ 	.word	0x00004b30
        /*053c*/ 	.word	0x00000000
        /*0540*/ 	.word	0x00000000
        /*0544*/ 	.short	0x010a
        /*0546*/ 	.byte	0xff
	.zero		1


	//   ....[60]....
        /*0548*/ 	.word	0x00004b90
        /*054c*/ 	.word	0x00000000
        /*0550*/ 	.word	0x00000080
        /*0554*/ 	.short	0x010a
        /*0556*/ 	.byte	0xff
	.zero		1


	//   ....[61]....
        /*0558*/ 	.word	0x00004bf0
        /*055c*/ 	.word	0x00000000
        /*0560*/ 	.word	0x00000070
        /*0564*/ 	.short	0x010a
        /*0566*/ 	.byte	0xff
	.zero		1


	//   ....[62]....
        /*0568*/ 	.word	0x00004c40
        /*056c*/ 	.word	0x00000057
        /*0570*/ 	.word	0x00000080
        /*0574*/ 	.short	0x010a
        /*0576*/ 	.byte	0xff
	.zero		1


	//   ....[63]....
        /*0578*/ 	.word	0x00004ca0
        /*057c*/ 	.word	0x0000007c
        /*0580*/ 	.word	0x00000060
        /*0584*/ 	.short	0x010a
        /*0586*/ 	.byte	0xff
	.zero		1


	//   ....[64]....
        /*0588*/ 	.word	0x00004d10
        /*058c*/ 	.word	0x00000003
        /*0590*/ 	.word	0x00000080
        /*0594*/ 	.short	0x010a
        /*0596*/ 	.byte	0xff
	.zero		1


	//----- nvinfo : EIATTR_NUM_MBARRIERS
	.align		4
.L_58:
        /*0598*/ 	.byte	0x03, 0x38
        /*059a*/ 	.short	0x0014


	//----- nvinfo : EIATTR_EXIT_INSTR_OFFSETS
	.align		4
        /*059c*/ 	.byte	0x04, 0x1c
        /*059e*/ 	.short	(.L_60 - .L_59)


	//   ....[0]....
.L_59:
        /*05a0*/ 	.word	0x00002540


	//   ....[1]....
        /*05a4*/ 	.word	0x00004740


	//----- nvinfo : EIATTR_MAX_THREADS
	.align		4
.L_60:
        /*05a8*/ 	.byte	0x04, 0x05
        /*05aa*/ 	.short	(.L_62 - .L_61)
.L_61:
        /*05ac*/ 	.word	0x000000e0
        /*05b0*/ 	.word	0x00000001
        /*05b4*/ 	.word	0x00000001


	//----- nvinfo : EIATTR_CRS_STACK_SIZE
	.align		4
.L_62:
        /*05b8*/ 	.byte	0x04, 0x1e
        /*05ba*/ 	.short	(.L_64 - .L_63)
.L_63:
        /*05bc*/ 	.word	0x00000000


	//----- nvinfo : EIATTR_CBANK_PARAM_SIZE
	.align		4
.L_64:
        /*05c0*/ 	.byte	0x03, 0x19
        /*05c2*/ 	.short	0x0404


	//----- nvinfo : EIATTR_PARAM_CBANK
	.align		4
        /*05c4*/ 	.byte	0x04, 0x0a
        /*05c6*/ 	.short	(.L_66 - .L_65)
	.align		4
.L_65:
        /*05c8*/ 	.word	index@(.nv.constant0.kernel_cutlass_kernel_cudnngrouped_gemmgrouped_gemm_swiglugrouped_gemm_swiglu_quantBlockScaledContiguousGroupedGemmKernel_object_at__TiledMMA_ThrLayoutVMNK11110000_PermutationMNK____MMAAt_0)
        /*05cc*/ 	.short	0x0380
        /*05ce*/ 	.short	0x0404


	//----- nvinfo : EIATTR_SW_WAR
	.align		4
.L_66:
        /*05d0*/ 	.byte	0x04, 0x36
        /*05d2*/ 	.short	(.L_68 - .L_67)
.L_67:
        /*05d4*/ 	.word	0x00000008
.L_68:


//--------------------- .nv.compat                --------------------------
	.section	.nv.compat,"",@"SHT_CUDA_COMPAT_INFO"
	.align	4
        /*0000*/ 	.byte	0x02, 0x02, 0x02, 0x00, 0x02, 0x05, 0x05, 0x00, 0x02, 0x03, 0x01, 0x00, 0x02, 0x06, 0x01, 0x00


//--------------------- .nv.callgraph             --------------------------
	.section	.nv.callgraph,"",@"SHT_CUDA_CALLGRAPH"
	.align	4
	.sectionentsize	8
	.align		4
        /*0000*/ 	.word	0x00000000
	.align		4
        /*0004*/ 	.word	0xffffffff
	.align		4
        /*0008*/ 	.word	0x00000000
	.align		4
        /*000c*/ 	.word	0xfffffffe
	.align		4
        /*0010*/ 	.word	0x00000000
	.align		4
        /*0014*/ 	.word	0xfffffffd
	.align		4
        /*0018*/ 	.word	0x00000000
	.align		4
        /*001c*/ 	.word	0xfffffffc


//--------------------- .text.kernel_cutlass_kernel_cudnngrouped_gemmgrouped_gemm_swiglugrouped_gemm_swiglu_quantBlockScaledContiguousGroupedGemmKernel_object_at__TiledMMA_ThrLayoutVMNK11110000_PermutationMNK____MMAAt_0 --------------------------
	.section	.text.kernel_cutlass_kernel_cudnngrouped_gemmgrouped_gemm_swiglugrouped_gemm_swiglu_quantBlockScaledContiguousGroupedGemmKernel_object_at__TiledMMA_ThrLayoutVMNK11110000_PermutationMNK____MMAAt_0,"ax",@progbits
	.align	128
        .global         kernel_cutlass_kernel_cudnngrouped_gemmgrouped_gemm_swiglugrouped_gemm_swiglu_quantBlockScaledContiguousGroupedGemmKernel_object_at__TiledMMA_ThrLayoutVMNK11110000_PermutationMNK____MMAAt_0
        .type           kernel_cutlass_kernel_cudnngrouped_gemmgrouped_gemm_swiglugrouped_gemm_swiglu_quantBlockScaledContiguousGroupedGemmKernel_object_at__TiledMMA_ThrLayoutVMNK11110000_PermutationMNK____MMAAt_0,@function
        .size           kernel_cutlass_kernel_cudnngrouped_gemmgrouped_gemm_swiglugrouped_gemm_swiglu_quantBlockScaledContiguousGroupedGemmKernel_object_at__TiledMMA_ThrLayoutVMNK11110000_PermutationMNK____MMAAt_0,(.L_x_83 - kernel_cutlass_kernel_cudnngrouped_gemmgrouped_gemm_swiglugrouped_gemm_swiglu_quantBlockScaledContiguousGroupedGemmKernel_object_at__TiledMMA_ThrLayoutVMNK11110000_PermutationMNK____MMAAt_0)
        .other          kernel_cutlass_kernel_cudnngrouped_gemmgrouped_gemm_swiglugrouped_gemm_swiglu_quantBlockScaledContiguousGroupedGemmKernel_object_at__TiledMMA_ThrLayoutVMNK11110000_PermutationMNK____MMAAt_0,@"STO_CUDA_ENTRY STV_DEFAULT"
kernel_cutlass_kernel_cudnngrouped_gemmgrouped_gemm_swiglugrouped_gemm_swiglu_quantBlockScaledContiguousGroupedGemmKernel_object_at__TiledMMA_ThrLayoutVMNK11110000_PermutationMNK____MMAAt_0:
.text.kernel_cutlass_kernel_cudnngrouped_gemmgrouped_gemm_swiglugrouped_gemm_swiglu_quantBlockScaledContiguousGroupedGemmKernel_object_at__TiledMMA_ThrLayoutVMNK11110000_PermutationMNK____MMAAt_0:
[----:B------:R-:W1:Y:S01]  /*0000*/  LDC R1, c[0x0][0x37c] ;  /* 0x0000df00ff017b82 */ /* 0x000e620000000800 */
[----:B------:R-:W2:Y:S01]  /*0010*/  S2R R3, SR_TID.Y ;  /* 0x0000000000037919 */ /* 0x000ea20000002200 */
[----:B------:R-:W3:Y:S01]  /*0020*/  LDCU UR5, c[0x0][0x360] ;  /* 0x00006c00ff0577ac */ /* 0x000ee20008000800 */
[----:B------:R-:W2:Y:S01]  /*0030*/  S2R R0, SR_TID.Z ;  /* 0x0000000000007919 */ /* 0x000ea20000002300 */
[----:B------:R-:W2:Y:S01]  /*0040*/  LDCU UR4, c[0x0][0x364] ;  /* 0x00006c80ff0477ac */ /* 0x000ea20008000800 */
[----:B------:R-:W3:Y:S01]  /*0050*/  S2R R104, SR_TID.X ;  /* 0x0000000000687919 */ /* 0x000ee20000002100 */
[----:B--2---:R-:W-:Y:S01]  /*0060*/  IMAD R3, R0, UR4, R3 ;  /* 0x0000000400037c24 */ /* 0x004fe2000f8e0203 */
[----:B------:R-:W2:Y:S03]  /*0070*/  LDCU.U8 UR4, c[0x0][0x381] ;  /* 0x00007020ff0477ac */ /* 0x000ea60008000000 */
[----:B---3--:R-:W-:Y:S01]  /*0080*/  IMAD R122, R3, UR5, R104 ;  /* 0x00000005037a7c24 */ /* 0x008fe2000f8e0268 */
[----:B------:R-:W3:Y:S04]  /*0090*/  LDCU.U8 UR5, c[0x0][0x382] ;  /* 0x00007040ff0577ac */ /* 0x000ee80008000000 */
[----:B------:R-:W-:-:S06]  /*00a0*/  SHF.R.U32.HI R122, RZ, 0x5, R122 ;  /* 0x00000005ff7a7819 */ /* 0x000fcc000001167a */
[----:B------:R-:W4:Y:S01]  /*00b0*/  SHFL.IDX PT, R122, R122, RZ, 0x1f ;  /* 0x00001fff7a7a7589 */ /* 0x000f2200000e0000 */
[----:B--2---:R-:W-:Y:S02]  /*00c0*/  ULOP3.LUT UR4, UR4, 0x1, URZ, 0xc0, !UPT ;  /* 0x0000000104047892 */ /* 0x004fe4000f8ec0ff */
[----:B---3--:R-:W-:Y:S02]  /*00d0*/  ULOP3.LUT UR5, UR5, 0x1, URZ, 0xc0, !UPT ;  /* 0x0000000105057892 */ /* 0x008fe4000f8ec0ff */
[----:B------:R-:W-:Y:S02]  /*00e0*/  UISETP.NE.U32.AND UP5, UPT, UR4, 0x1, UPT ;  /* 0x000000010400788c */ /* 0x000fe4000bfa5070 */
[----:B------:R-:W-:Y:S01]  /*00f0*/  UISETP.NE.U32.AND UP6, UPT, UR5, 0x1, UPT ;  /* 0x000000010500788c */ /* 0x000fe2000bfc5070 */
[----:B----4-:R-:W-:-:S13]  /*0100*/  ISETP.NE.AND P0, PT, R122, 0x5, PT ;  /* 0x000000057a00780c */ /* 0x010fda0003f05270 */
[----:B-1----:R-:W-:Y:S05]  /*0110*/  @P0 BRA `(.L_x_0) ;  /* 0x0000000000540947 */ /* 0x002fea0003800000 */
[----:B------:R-:W1:Y:S02]  /*0120*/  LDCU.64 UR4, c[0x0][0x348] ;  /* 0x00006900ff0477ac */ /* 0x000e640008000a00 */
[----:B-1----:R-:W-:Y:S02]  /*0130*/  UIADD3 UR14, UP0, UPT, UR4, 0x40, URZ ;  /* 0x00000040040e7890 */ /* 0x002fe4000ff1e0ff */
[----:B------:R-:W-:Y:S02]  /*0140*/  UIADD3 UR12, UP4, UPT, UR4, 0xc0, URZ ;  /* 0x000000c0040c7890 */ /* 0x000fe4000ff9e0ff */
[----:B------:R-:W-:Y:S02]  /*0150*/  UIADD3 UR10, UP3, UPT, UR4, 0x140, URZ ;  /* 0x00000140040a7890 */ /* 0x000fe4000ff7e0ff */
[----:B------:R-:W-:Y:S02]  /*0160*/  UIADD3 UR8, UP2, UPT, UR4, 0x1c0, URZ ;  /* 0x000001c004087890 */ /* 0x000fe4000ff5e0ff */
[----:B------:R-:W-:-:S02]  /*0170*/  UIADD3 UR6, UP1, UPT, UR4, 0x240, URZ ;  /* 0x0000024004067890 */ /* 0x000fc4000ff3e0ff */
[----:B------:R-:W-:Y:S02]  /*0180*/  UIADD3.X UR15, UPT, UPT, URZ, UR5, URZ, UP0, !UPT ;  /* 0x00000005ff0f7290 */ /* 0x000fe400087fe4ff */
[----:B------:R-:W-:Y:S02]  /*0190*/  UIADD3 UR4, UP0, UPT, UR4, 0x2c0, URZ ;  /* 0x000002c004047890 */ /* 0x000fe4000ff1e0ff */
[----:B------:R-:W-:Y:S02]  /*01a0*/  UIADD3.X UR13, UPT, UPT, URZ, UR5, URZ, UP4, !UPT ;  /* 0x00000005ff0d7290 */ /* 0x000fe4000a7fe4ff */
[----:B------:R-:W-:Y:S02]  /*01b0*/  UIADD3.X UR11, UPT, UPT, URZ, UR5, URZ, UP3, !UPT ;  /* 0x00000005ff0b7290 */ /* 0x000fe40009ffe4ff */
[----:B------:R-:W-:Y:S01]  /*01c0*/  UIADD3.X UR9, UPT, UPT, URZ, UR5, URZ, UP2, !UPT ;  /* 0x00000005ff097290 */ /* 0x000fe200097fe4ff */
[----:B------:R1:W-:Y:S01]  /*01d0*/  UTMACCTL.PF [UR14] ;  /* 0x000000000e0079b9 */ /* 0x0003e20008040000 */
[----:B------:R-:W-:-:S03]  /*01e0*/  UIADD3.X UR7, UPT, UPT, URZ, UR5, URZ, UP1, !UPT ;  /* 0x00000005ff077290 */ /* 0x000fc60008ffe4ff */
[----:B------:R1:W-:Y:S01]  /*01f0*/  UTMACCTL.PF [UR12] ;  /* 0x000000000c0079b9 */ /* 0x0003e20008040000 */
[----:B------:R-:W-:Y:S01]  /*0200*/  UIADD3.X UR5, UPT, UPT, URZ, UR5, URZ, UP0, !UPT ;  /* 0x00000005ff057290 */ /* 0x000fe200087fe4ff */
[----:B------:R1:W-:Y:S02]  /*0210*/  UTMACCTL.PF [UR10] ;  /* 0x000000000a0079b9 */ /* 0x0003e40008040000 */
[----:B------:R1:W-:Y:S02]  /*0220*/  UTMACCTL.PF [UR8] ;  /* 0x00000000080079b9 */ /* 0x0003e40008040000 */
[----:B------:R1:W-:Y:S04]  /*0230*/  UTMACCTL.PF [UR6] ;  /* 0x00000000060079b9 */ /* 0x0003e80008040000 */
[----:B------:R1:W-:Y:S01]  /*0240*/  UTMACCTL.PF [UR4] ;  /* 0x00000000040079b9 */ /* 0x0003e20008040000 */
[----:B------:R-:W-:Y:S01]  /*0250*/  UPLOP3.LUT UP4, UPT, UPT, UPT, UPT, 0x40, 0x4 ;  /* 0x000000000004789c */ /* 0x000fe20003f8e870 */
[----:B-1----:R-:W-:Y:S10]  /*0260*/  BRA `(.L_x_1) ;  /* 0x0000000000647947 */ /* 0x002ff40003800000 */
.L_x_0:
[----:B------:R-:W-:Y:S01]  /*0270*/  ISETP.NE.AND P0, PT, R122, RZ, PT ;  /* 0x000000ff7a00720c */ /* 0x000fe20003f05270 */
[----:B------:R-:W-:-:S12]  /*0280*/  UPLOP3.LUT UP4, UPT, UPT, UPT, UPT, 0x40, 0x4 ;  /* 0x000000000004789c */ /* 0x000fd80003f8e870 */
[----:B------:R-:W-:Y:S05]  /*0290*/  @P0 BRA `(.L_x_1) ;  /* 0x0000000000580947 */ /* 0x000fea0003800000 */
[----:B------:R-:W1:Y:S01]  /*02a0*/  S2UR UR5, SR_CgaCtaId ;  /* 0x00000000000579c3 */ /* 0x000e620000008800 */
[----:B------:R-:W-:Y:S01]  /*02b0*/  UMOV UR6, 0x400 ;  /* 0x0000040000067882 */ /* 0x000fe20000000000 */
[----:B------:R-:W-:Y:S01]  /*02c0*/  UMOV UR4, 0x1 ;  /* 0x0000000100047882 */ /* 0x000fe20000000000 */
[----:B------:R-:W-:Y:S02]  /*02d0*/  UPLOP3.LUT UP4, UPT, UPT, UPT, UPT, 0x80, 0x8 ;  /* 0x000000000008789c */ /* 0x000fe40003f8f070 */
[----:B-1----:R-:W-:Y:S02]  /*02e0*/  ULEA UR5, UR5, UR6, 0x18 ;  /* 0x0000000605057291 */ /* 0x002fe4000f8ec0ff */
[----:B------:R-:W-:-:S04]  /*02f0*/  UIADD3 UR6, UPT, UPT, -UR4, 0x100000, URZ ;  /* 0x0010000004067890 */ /* 0x000fc8000fffe1ff */
[----:B------:R-:W-:Y:S02]  /*0300*/  USHF.L.U32 UR7, UR6, 0xb, URZ ;  /* 0x0000000b06077899 */ /* 0x000fe400080006ff */
[----:B------:R-:W-:Y:S01]  /*0310*/  USHF.L.U32 UR6, UR6, 0x1, URZ ;  /* 0x0000000106067899 */ /* 0x000fe200080006ff */
[----:B------:R-:W1:Y:S11]  /*0320*/  FENCE.VIEW.ASYNC.S ;  /* 0x00000000000073c6 */ /* 0x000e760000000000 */
[----:B-1----:R1:W2:Y:S01]  /*0330*/  SYNCS.EXCH.64 URZ, [UR5], UR6 ;  /* 0x0000000605ff75b2 */ /* 0x0022a20008000100 */
[----:B------:R1:W3:Y:S01]  /*0340*/  SYNCS.EXCH.64 URZ, [UR5+0x8], UR6 ;  /* 0x0000080605ff75b2 */ /* 0x0002e20008000100 */
[----:B------:R1:W4:Y:S01]  /*0350*/  SYNCS.EXCH.64 URZ, [UR5+0x10], UR6 ;  /* 0x0000100605ff75b2 */ /* 0x0003220008000100 */
[----:B------:R1:W1:Y:S01]  /*0360*/  SYNCS.EXCH.64 URZ, [UR5+0x18], UR6 ;  /* 0x0000180605ff75b2 */ /* 0x0002620008000100 */
        /* <DEDUP_REMOVED lines=8> */
[----:B------:R-:W-:Y:S01]  /*03f0*/  NOP ;  /* 0x0000000000007918 */ /* 0x000fe20000000000 */
.L_x_1:
[----:B------:R-:W-:Y:S01]  /*0400*/  NOP ;  /* 0x0000000000007918 */ /* 0x000fe20000000000 */
[----:B-1234-:R-:W-:Y:S06]  /*0410*/  BAR.SYNC.DEFER_BLOCKING 0x0 ;  /* 0x0000000000007b1d */ /* 0x01efec0000010000 */
[----:B------:R-:W-:Y:S05]  /*0420*/  BRA.U !UP4, `(.L_x_2) ;  /* 0x000000010c447547 */ /* 0x000fea000b800000 */
[----:B------:R-:W1:Y:S01]  /*0430*/  S2UR UR6, SR_CgaCtaId ;  /* 0x00000000000679c3 */ /* 0x000e620000008800 */
[----:B------:R-:W-:Y:S01]  /*0440*/  UMOV UR7, 0x400 ;  /* 0x0000040000077882 */ /* 0x000fe20000000000 */
[----:B------:R-:W-:Y:S01]  /*0450*/  UMOV UR5, 0x1 ;  /* 0x0000000100057882 */ /* 0x000fe20000000000 */
[----:B------:R-:W-:Y:S01]  /*0460*/  UMOV UR4, 0x4 ;  /* 0x0000000400047882 */ /* 0x000fe20000000000 */
[----:B------:R-:W-:-:S04]  /*0470*/  UIADD3 UR8, UPT, UPT, -UR5, 0x100000, URZ ;  /* 0x0010000005087890 */ /* 0x000fc8000fffe1ff */
[----:B------:R-:W-:Y:S02]  /*0480*/  USHF.L.U32 UR9, UR8, 0xb, URZ ;  /* 0x0000000b08097899 */ /* 0x000fe400080006ff */
[----:B------:R-:W-:Y:S02]  /*0490*/  USHF.L.U32 UR8, UR8, 0x1, URZ ;  /* 0x0000000108087899 */ /* 0x000fe400080006ff */
[----:B------:R-:W-:-:S04]  /*04a0*/  UIADD3 UR4, UPT, UPT, -UR4, 0x100000, URZ ;  /* 0x0010000004047890 */ /* 0x000fc8000fffe1ff */
[----:B------:R-:W-:Y:S02]  /*04b0*/  USHF.L.U32 UR5, UR4, 0xb, URZ ;  /* 0x0000000b04057899 */ /* 0x000fe400080006ff */
[----:B------:R-:W-:Y:S02]  /*04c0*/  USHF.L.U32 UR4, UR4, 0x1, URZ ;  /* 0x0000000104047899 */ /* 0x000fe400080006ff */
[----:B-1----:R-:W-:Y:S01]  /*04d0*/  ULEA UR6, UR6, UR7, 0x18 ;  /* 0x0000000706067291 */ /* 0x002fe2000f8ec0ff */
[----:B------:R-:W1:Y:S11]  /*04e0*/  FENCE.VIEW.ASYNC.S ;  /* 0x00000000000073c6 */ /* 0x000e760000000000 */
[----:B-1----:R1:W2:Y:S01]  /*04f0*/  SYNCS.EXCH.64 URZ, [UR6+0x60], UR8 ;  /* 0x0000600806ff75b2 */ /* 0x0022a20008000100 */
[----:B------:R1:W3:Y:S01]  /*0500*/  SYNCS.EXCH.64 URZ, [UR6+0x68], UR8 ;  /* 0x0000680806ff75b2 */ /* 0x0002e20008000100 */
[----:B------:R1:W4:Y:S01]  /*0510*/  SYNCS.EXCH.64 URZ, [UR6+0x70], UR4 ;  /* 0x0000700406ff75b2 */ /* 0x0003220008000100 */
[----:B------:R1:W1:Y:S01]  /*0520*/  SYNCS.EXCH.64 URZ, [UR6+0x78], UR4 ;  /* 0x0000780406ff75b2 */ /* 0x0002620008000100 */
[----:B------:R-:W-:Y:S01]  /*0530*/  NOP ;  /* 0x0000000000007918 */ /* 0x000fe20000000000 */
.L_x_2:
        /* <DEDUP_REMOVED lines=20> */
.L_x_3:
[----:B------:R-:W-:Y:S01]  /*0680*/  NOP ;  /* 0x0000000000007918 */ /* 0x000fe20000000000 */
[----:B-1234-:R-:W-:Y:S08]  /*0690*/  BAR.SYNC.DEFER_BLOCKING 0x0 ;  /* 0x0000000000007b1d */ /* 0x01eff00000010000 */
[----:B------:R-:W-:Y:S01]  /*06a0*/  BAR.SYNC.DEFER_BLOCKING 0x1, 0xe0 ;  /* 0x0043800000007b1d */ /* 0x000fe20000010000 */
[----:B------:R-:W-:-:S05]  /*06b0*/  ISETP.NE.AND P0, PT, R122, 0x6, PT ;  /* 0x000000067a00780c */ /* 0x000fca0003f05270 */
[----:B------:R-:W1:Y:S08]  /*06c0*/  LDCU.64 UR14, c[0x0][0x358] ;  /* 0x00006b00ff0e77ac */ /* 0x000e700008000a00 */
[----:B------:R-:W-:Y:S05]  /*06d0*/  @P0 BRA `(.L_x_4) ;  /* 0x0000000800880947 */ /* 0x000fea0003800000 */
[----:B------:R-:W-:Y:S01]  /*06e0*/  LOP3.LUT R0, R104, 0x1f, RZ, 0xc0, !PT ;  /* 0x0000001f68007812 */ /* 0x000fe200078ec0ff */
[----:B------:R-:W-:Y:S01]  /*06f0*/  IMAD.MOV.U32 R18, RZ, RZ, 0x7fffffff ;  /* 0x7fffffffff127424 */ /* 0x000fe200078e00ff */
[----:B------:R-:W2:Y:S01]  /*0700*/  S2UR UR9, SR_CTAID.Z ;  /* 0x00000000000979c3 */ /* 0x000ea20000002700 */
[----:B------:R-:W2:Y:S01]  /*0710*/  LDCU.64 UR6, c[0x0][0x760] ;  /* 0x0000ec00ff0677ac */ /* 0x000ea20008000a00 */
[C---:B------:R-:W-:Y:S01]  /*0720*/  ISETP.GT.U32.AND P0, PT, R0.reuse, 0x7, PT ;  /* 0x000000070000780c */ /* 0x040fe20003f04070 */
[----:B------:R-:W3:Y:S01]  /*0730*/  LDCU.U8 UR8, c[0x0][0x768] ;  /* 0x0000ed00ff0877ac */ /* 0x000ee20008000000 */
[----:B------:R-:W4:Y:S01]  /*0740*/  LDCU.U8 UR10, c[0x0][0x769] ;  /* 0x0000ed20ff0a77ac */ /* 0x000f220008000000 */
[----:B------:R-:W5:Y:S10]  /*0750*/  LDCU.U8 UR13, c[0x0][0x781] ;  /* 0x0000f020ff0d77ac */ /* 0x000f740008000000 */
[----:B------:R-:W1:Y:S01]  /*0760*/  @!P0 LDC.64 R2, c[0x0][0x748] ;  /* 0x0001d200ff028b82 */ /* 0x000e620000000a00 */
[----:B------:R-:W1:Y:S02]  /*0770*/  LDCU UR20, c[0x0][0x770] ;  /* 0x0000ee00ff1477ac */ /* 0x000e640008000800 */
[----:B-1----:R-:W-:-:S05]  /*0780*/  @!P0 IMAD.WIDE.U32 R2, R0, 0x4, R2 ;  /* 0x0000000400028825 */ /* 0x002fca00078e0002 */
[----:B------:R-:W5:Y:S01]  /*0790*/  @!P0 LDG.E R18, desc[UR14][R2.64] ;  /* 0x0000000e02128981 */ /* 0x000f62000c1e1900 */
[----:B--2---:R-:W-:Y:S01]  /*07a0*/  UIMAD.WIDE.U32 UR4, UR9, UR7, URZ ;  /* 0x00000007090472a5 */ /* 0x004fe2000f8e00ff */
[----:B------:R-:W-:Y:S01]  /*07b0*/  HFMA2 R0, -RZ, RZ, 0, 5.9604644775390625e-08 ;  /* 0x00000001ff007431 */ /* 0x000fe200000001ff */
[----:B------:R-:W-:Y:S01]  /*07c0*/  UISETP.GT.U32.AND UP0, UPT, UR9, 0x3ff, UPT ;  /* 0x000003ff0900788c */ /* 0x000fe2000bf04070 */
[----:B------:R-:W-:-:S04]  /*07d0*/  IMAD.MOV.U32 R10, RZ, RZ, RZ ;  /* 0x000000ffff0a7224 */ /* 0x000fc800078e00ff */
[----:B------:R-:W-:Y:S02]  /*07e0*/  UMOV UR11, UR5 ;  /* 0x00000005000b7c82 */ /* 0x000fe40008000000 */
[----:B------:R-:W-:Y:S02]  /*07f0*/  UIADD3 UR7, UPT, UPT, -UR11, UR9, URZ ;  /* 0x000000090b077290 */ /* 0x000fe4000fffe1ff */
[----:B------:R-:W1:Y:S02]  /*0800*/  LDCU.64 UR4, c[0x0][0x778] ;  /* 0x0000ef00ff0477ac */ /* 0x000e640008000a00 */
[----:B---3--:R-:W-:-:S04]  /*0810*/  USHF.R.U32.HI UR7, URZ, UR8, UR7 ;  /* 0x00000008ff077299 */ /* 0x008fc80008011607 */
[----:B------:R-:W-:-:S04]  /*0820*/  UIADD3 UR11, UPT, UPT, UR11, UR7, URZ ;  /* 0x000000070b0b7290 */ /* 0x000fc8000fffe0ff */
[----:B----4-:R-:W-:-:S03]  /*0830*/  USHF.R.U32.HI UR11, URZ, UR10, UR11 ;  /* 0x0000000aff0b7299 */ /* 0x010fc6000801160b */
[----:B------:R-:W2:Y:S01]  /*0840*/  LDCU.U8 UR7, c[0x0][0x780] ;  /* 0x0000f000ff0777ac */ /* 0x000ea20008000000 */
[----:B------:R-:W-:-:S04]  /*0850*/  UIADD3 UR11, UPT, UPT, -UR11, URZ, URZ ;  /* 0x000000ff0b0b7290 */ /* 0x000fc8000fffe1ff */
[----:B------:R-:W-:-:S04]  /*0860*/  UIMAD UR6, UR11, UR6, UR9 ;  /* 0x000000060b0672a4 */ /* 0x000fc8000f8e0209 */
[----:B-1----:R-:W-:-:S07]  /*0870*/  UIMAD.WIDE.U32 UR16, UR6, UR5, URZ ;  /* 0x00000005061072a5 */ /* 0x002fce000f8e00ff */
[----:B------:R-:W-:Y:S02]  /*0880*/  UMOV UR5, UR17 ;  /* 0x0000001100057c82 */ /* 0x000fe40008000000 */
[----:B------:R-:W-:Y:S02]  /*0890*/  UIADD3 UR18, UPT, UPT, UR6, -UR5, URZ ;  /* 0x8000000506127290 */ /* 0x000fe4000fffe0ff */
[----:B------:R-:W1:Y:S02]  /*08a0*/  LDCU.U8 UR17, c[0x0][0x774] ;  /* 0x0000ee80ff1177ac */ /* 0x000e640008000000 */
[----:B--2---:R-:W-:Y:S01]  /*08b0*/  USHF.R.U32.HI UR18, URZ, UR7, UR18 ;  /* 0x00000007ff127299 */ /* 0x004fe20008011612 */
[----:B------:R-:W2:Y:S03]  /*08c0*/  LDCU.U8 UR16, c[0x0][0x775] ;  /* 0x0000eea0ff1077ac */ /* 0x000ea60008000000 */
[----:B------:R-:W-:Y:S01]  /*08d0*/  UIADD3 UR18, UPT, UPT, UR5, UR18, URZ ;  /* 0x0000001205127290 */ /* 0x000fe2000fffe0ff */
[----:B------:R-:W3:Y:S03]  /*08e0*/  LDCU UR5, c[0x0][0x76c] ;  /* 0x0000ed80ff0577ac */ /* 0x000ee60008000800 */
[----:B-----5:R-:W-:-:S04]  /*08f0*/  USHF.R.U32.HI UR18, URZ, UR13, UR18 ;  /* 0x0000000dff127299 */ /* 0x020fc80008011612 */
[----:B------:R-:W-:Y:S02]  /*0900*/  UIMAD.WIDE.U32 UR20, UR18, UR20, URZ ;  /* 0x00000014121472a5 */ /* 0x000fe4000f8e00ff */
[----:B------:R-:W-:-:S04]  /*0910*/  UIADD3 UR12, UPT, UPT, -UR18, URZ, URZ ;  /* 0x000000ff120c7290 */ /* 0x000fc8000fffe1ff */
[----:B------:R-:W-:Y:S01]  /*0920*/  UIMAD UR4, UR12, UR4, UR6 ;  /* 0x000000040c0472a4 */ /* 0x000fe2000f8e0206 */
[----:B------:R-:W-:Y:S02]  /*0930*/  UMOV UR19, UR21 ;  /* 0x0000001500137c82 */ /* 0x000fe40008000000 */
[----:B------:R-:W-:-:S03]  /*0940*/  UIADD3 UR11, UPT, UPT, UR18, -UR19, URZ ;  /* 0x80000013120b7290 */ /* 0x000fc6000fffe0ff */
[----:B------:R-:W-:Y:S01]  /*0950*/  MOV R5, UR4 ;  /* 0x0000000400057c02 */ /* 0x000fe20008000f00 */
[----:B-1----:R-:W-:-:S04]  /*0960*/  USHF.R.U32.HI UR11, URZ, UR17, UR11 ;  /* 0x00000011ff0b7299 */ /* 0x002fc8000801160b */
[----:B------:R-:W-:-:S04]  /*0970*/  UIADD3 UR11, UPT, UPT, UR19, UR11, URZ ;  /* 0x0000000b130b7290 */ /* 0x000fc8000fffe0ff */
[----:B--2---:R-:W-:-:S04]  /*0980*/  USHF.R.U32.HI UR11, URZ, UR16, UR11 ;  /* 0x00000010ff0b7299 */ /* 0x004fc8000801160b */
[----:B------:R-:W-:-:S04]  /*0990*/  UIADD3 UR11, UPT, UPT, -UR11, URZ, URZ ;  /* 0x000000ff0b0b7290 */ /* 0x000fc8000fffe1ff */
[----:B---3--:R-:W-:-:S06]  /*09a0*/  UIMAD UR5, UR11, UR5, UR18 ;  /* 0x000000050b0572a4 */ /* 0x008fcc000f8e0212 */
[----:B------:R-:W-:Y:S01]  /*09b0*/  IMAD.U32 R4, RZ, RZ, UR5 ;  /* 0x00000005ff047e24 */ /* 0x000fe2000f8e00ff */
[----:B------:R1:W2:Y:S01]  /*09c0*/  SHFL.IDX PT, R2, R18, 0x7, 0x1f ;  /* 0x00e01f0012027f89 */ /* 0x0002a200000e0000 */
[----:B------:R-:W-:Y:S05]  /*09d0*/  BRA.U UP0, `(.L_x_5) ;  /* 0x0000000500547547 */ /* 0x000fea000b800000 */
[----:B--2---:R-:W-:Y:S01]  /*09e0*/  SHF.R.S32.HI R17, RZ, 0x1f, R2 ;  /* 0x0000001fff117819 */ /* 0x004fe20000011402 */
[----:B------:R-:W2:Y:S01]  /*09f0*/  LDC R0, c[0x0][0x374] ;  /* 0x0000dd00ff007b82 */ /* 0x000ea20000000800 */
[----:B------:R-:W-:Y:S01]  /*0a00*/  IMAD.U32 R19, RZ, RZ, UR9 ;  /* 0x00000009ff137e24 */ /* 0x000fe2000f8e00ff */
[----:B------:R-:W-:Y:S01]  /*0a10*/  MOV R10, RZ ;  /* 0x000000ff000a7202 */ /* 0x000fe20000000f00 */
[----:B------:R-:W-:Y:S01]  /*0a20*/  IMAD.MOV.U32 R6, RZ, RZ, -0x1 ;  /* 0xffffffffff067424 */ /* 0x000fe200078e00ff */
[----:B------:R-:W-:Y:S02]  /*0a30*/  LEA.HI R17, R17, R2, RZ, 0x7 ;  /* 0x0000000211117211 */ /* 0x000fe400078f38ff */
[----:B------:R-:W-:Y:S02]  /*0a40*/  MOV R15, RZ ;  /* 0x000000ff000f7202 */ /* 0x000fe40000000f00 */
[----:B------:R-:W2:Y:S01]  /*0a50*/  LDC R7, c[0x0][0x370] ;  /* 0x0000dc00ff077b82 */ /* 0x000ea20000000800 */
[----:B------:R-:W-:-:S04]  /*0a60*/  LOP3.LUT R3, R17, 0xffffff80, RZ, 0xc0, !PT ;  /* 0xffffff8011037812 */ /* 0x000fc800078ec0ff */
[----:B------:R-:W-:-:S03]  /*0a70*/  ISETP.NE.AND P0, PT, R2, R3, PT ;  /* 0x000000030200720c */ /* 0x000fc60003f05270 */
[----:B------:R-:W3:Y:S01]  /*0a80*/  LDC R16, c[0x0][0x378] ;  /* 0x0000de00ff107b82 */ /* 0x000ee20000000800 */
[----:B------:R-:W-:-:S07]  /*0a90*/  ISETP.LT.AND P0, PT, R2, RZ, P0 ;  /* 0x000000ff0200720c */ /* 0x000fce0000701270 */
[----:B------:R-:W4:Y:S08]  /*0aa0*/  LDC R12, c[0x0][0x770] ;  /* 0x0001dc00ff0c7b82 */ /* 0x000f300000000800 */
[----:B------:R-:W1:Y:S01]  /*0ab0*/  LDC R11, c[0x0][0x76c] ;  /* 0x0001db00ff0b7b82 */ /* 0x000e620000000800 */
[----:B--2---:R-:W-:Y:S01]  /*0ac0*/  IMAD R7, R0, R7, RZ ;  /* 0x0000000700077224 */ /* 0x004fe200078e02ff */
[----:B------:R-:W-:-:S02]  /*0ad0*/  SHF.R.S32.HI R0, RZ, 0x7, R17 ;  /* 0x00000007ff007819 */ /* 0x000fc40000011411 */
[----:B------:R-:W-:-:S03]  /*0ae0*/  LEA.HI.SX32 R17, R17, 0xffffffff, 0x19 ;  /* 0xffffffff11117811 */ /* 0x000fc600078fcaff */
[----:B------:R-:W-:Y:S01]  /*0af0*/  @!P0 IMAD.MOV R17, RZ, RZ, R0 ;  /* 0x000000ffff118224 */ /* 0x000fe200078e0200 */
[----:B------:R-:W2:Y:S01]  /*0b00*/  LDC.64 R8, c[0x0][0x760] ;  /* 0x0001d800ff087b82 */ /* 0x000ea20000000a00 */
[----:B---3--:R-:W-:Y:S02]  /*0b10*/  IMAD R16, R7, R16, RZ ;  /* 0x0000001007107224 */ /* 0x008fe400078e02ff */
[----:B------:R-:W-:-:S05]  /*0b20*/  IMAD.MOV.U32 R0, RZ, RZ, 0x1 ;  /* 0x00000001ff007424 */ /* 0x000fca00078e00ff */
[----:B------:R-:W3:Y:S02]  /*0b30*/  LDC.64 R2, c[0x0][0x778] ;  /* 0x0001de00ff027b82 */ /* 0x000ee40000000a00 */
.L_x_10:
[----:B------:R-:W-:-:S13]  /*0b40*/  ISETP.GE.AND P0, PT, R4, R17, PT ;  /* 0x000000110400720c */ /* 0x000fda0003f06270 */
[----:B------:R-:W-:Y:S05]  /*0b50*/  @P0 BRA `(.L_x_6) ;  /* 0x0000000000940947 */ /* 0x000fea0003800000 */
[----:B------:R-:W-:-:S04]  /*0b60*/  SHF.L.U32 R7, R4, 0x7, RZ ;  /* 0x0000000704077819 */ /* 0x000fc800000006ff */
[----:B------:R-:W-:-:S13]  /*0b70*/  ISETP.GE.AND P0, PT, R7, R15, PT ;  /* 0x0000000f0700720c */ /* 0x000fda0003f06270 */
[----:B------:R-:W-:Y:S05]  /*0b80*/  @!P0 BRA `(.L_x_7) ;  /* 0x0000000000388947 */ /* 0x000fea0003800000 */
[----:B------:R-:W-:Y:S01]  /*0b90*/  VIADD R13, R6, 0x1 ;  /* 0x00000001060d7836 */ /* 0x000fe20000000000 */
[----:B------:R-:W-:-:S04]  /*0ba0*/  MOV R6, 0xffffffff ;  /* 0xffffffff00067802 */ /* 0x000fc80000000f00 */
[----:B------:R-:W-:-:S13]  /*0bb0*/  ISETP.GT.U32.AND P0, PT, R13, 0x1f, PT ;  /* 0x0000001f0d00780c */ /* 0x000fda0003f04070 */
[----:B------:R-:W-:Y:S05]  /*0bc0*/  @P0 BRA `(.L_x_8) ;  /* 0x0000000000240947 */ /* 0x000fea0003800000 */
[----:B------:R-:W-:Y:S01]  /*0bd0*/  ISETP.GT.AND P0, PT, R18, R7, PT ;  /* 0x000000071200720c */ /* 0x000fe20003f04270 */
[----:B------:R-:W-:-:S05]  /*0be0*/  IMAD.MOV.U32 R6, RZ, RZ, -0x1 ;  /* 0xffffffffff067424 */ /* 0x000fca00078e00ff */
[----:B------:R-:W-:-:S07]  /*0bf0*/  SHF.L.U32 R6, R6, R13, RZ ;  /* 0x0000000d06067219 */ /* 0x000fce00000006ff */
[----:B------:R-:W-:-:S04]  /*0c00*/  VOTE.ANY R7, PT, P0 ;  /* 0x0000000000077806 */ /* 0x000fc800000e0100 */
[----:B------:R-:W-:-:S05]  /*0c10*/  LOP3.LUT P0, R7, R7, RZ, R6, 0xa0, !PT ;  /* 0x000000ff07077212 */ /* 0x000fca000780a006 */
[----:B------:R-:W-:-:S05]  /*0c20*/  VIADD R6, R7, 0xffffffff ;  /* 0xffffffff07067836 */ /* 0x000fca0000000000 */
[----:B------:R-:W-:-:S04]  /*0c30*/  LOP3.LUT R7, R7, R6, RZ, 0xc, !PT ;  /* 0x0000000607077212 */ /* 0x000fc800078e0cff */
[----:B------:R-:W5:Y:S02]  /*0c40*/  POPC R6, R7 ;  /* 0x0000000700067309 */ /* 0x000f640000000000 */
[----:B-----5:R-:W-:-:S07]  /*0c50*/  SEL R6, R6, 0xffffffff, P0 ;  /* 0xffffffff06067807 */ /* 0x020fce0000000000 */
.L_x_8:
[----:B------:R4:W3:Y:S02]  /*0c60*/  SHFL.IDX PT, R15, R18, R6, 0x1f ;  /* 0x00001f06120f7589 */ /* 0x0008e400000e0000 */
.L_x_7:
[----:B------:R-:W5:Y:S01]  /*0c70*/  S2R R13, SR_CgaCtaId ;  /* 0x00000000000d7919 */ /* 0x000f620000008800 */
[----:B------:R-:W-:Y:S01]  /*0c80*/  MOV R14, 0x400 ;  /* 0x00000400000e7802 */ /* 0x000fe20000000f00 */
[----:B------:R-:W-:-:S03]  /*0c90*/  IMAD.U32 R21, R0, -0x80000000, RZ ;  /* 0x8000000000157824 */ /* 0x000fc600078e00ff */
[----:B-----5:R-:W-:-:S05]  /*0ca0*/  LEA R13, R13, R14, 0x18 ;  /* 0x0000000e0d0d7211 */ /* 0x020fca00078ec0ff */
[----:B------:R-:W-:-:S04]  /*0cb0*/  IMAD R14, R10, 0x8, R13 ;  /* 0x000000080a0e7824 */ /* 0x000fc800078e020d */
[----:B------:R-:W5:Y:S02]  /*0cc0*/  SYNCS.PHASECHK.TRANS64.TRYWAIT P0, [R14+URZ+0x90], R21 ;  /* 0x000090150e0075a7 */ /* 0x000f6400080011ff */
[----:B-----5:R-:W-:Y:S05]  /*0cd0*/  @!P0 BRA `(.L_x_9) ;  /* 0x00000038009c8947 */ /* 0x020fea0003800000 */
.L_x_57:
[----:B------:R-:W-:Y:S01]  /*0ce0*/  ELECT P0, URZ, PT ;  /* 0x0000000000ff782f */ /* 0x000fe20003800000 */
[----:B------:R-:W-:-:S12]  /*0cf0*/  IMAD.MOV.U32 R7, RZ, RZ, 0x1 ;  /* 0x00000001ff077424 */ /* 0x000fd800078e00ff */
[C---:B------:R-:W-:Y:S02]  /*0d00*/  @P0 IMAD R13, R10.reuse, 0x10, R13 ;  /* 0x000000100a0d0824 */ /* 0x040fe400078e020d */
[----:B------:R-:W-:-:S03]  /*0d10*/  VIADD R10, R10, 0x1 ;  /* 0x000000010a0a7836 */ /* 0x000fc60000000000 */
[----:B------:R4:W-:Y:S02]  /*0d20*/  @P0 STS.128 [R13+0x38410], R4 ;  /* 0x038410040d000388 */ /* 0x0009e40000000c00 */
[----:B------:R-:W-:Y:S01]  /*0d30*/  ISETP.NE.AND P0, PT, R10, 0x2, PT ;  /* 0x000000020a00780c */ /* 0x000fe20003f05270 */
[----:B------:R5:W-:Y:S06]  /*0d40*/  MEMBAR.ALL.CTA ;  /* 0x0000000000007992 */ /* 0x000bec0000008000 */
[----:B-----5:R-:W5:Y:S01]  /*0d50*/  FENCE.VIEW.ASYNC.S ;  /* 0x00000000000073c6 */ /* 0x020f620000000000 */
[----:B----4-:R-:W-:-:S02]  /*0d60*/  SEL R21, RZ, 0x1, P0 ;  /* 0x00000001ff157807 */ /* 0x010fc40000000000 */
[----:B------:R-:W-:Y:S02]  /*0d70*/  SEL R10, R10, RZ, P0 ;  /* 0x000000ff0a0a7207 */ /* 0x000fe40000000000 */
[----:B------:R-:W-:Y:S01]  /*0d80*/  LOP3.LUT R0, R0, R21, RZ, 0x3c, !PT ;  /* 0x0000001500007212 */ /* 0x000fe200078e3cff */
[----:B-----5:R-:W-:Y:S06]  /*0d90*/  BAR.SYNC.DEFER_BLOCKING 0x4, 0x20 ;  /* 0x0100800000007b1d */ /* 0x020fec0000010000 */
[----:B------:R4:W-:Y:S02]  /*0da0*/  SYNCS.ARRIVE.TRANS64.ART0 RZ, [R14+URZ+0x80], R7 ;  /* 0x000080070eff79a7 */ /* 0x0009e400085000ff */
.L_x_6:
[----:B------:R-:W-:-:S04]  /*0db0*/  IMAD.IADD R19, R16, 0x1, R19 ;  /* 0x0000000110137824 */ /* 0x000fc800078e0213 */
[C---:B--2---:R-:W-:Y:S01]  /*0dc0*/  IMAD.HI.U32 R5, R19.reuse, R9, RZ ;  /* 0x0000000913057227 */ /* 0x044fe200078e00ff */
[----:B------:R-:W-:-:S03]  /*0dd0*/  ISETP.GE.AND P0, PT, R19, 0x400, PT ;  /* 0x000004001300780c */ /* 0x000fc60003f06270 */
[----:B------:R-:W-:-:S05]  /*0de0*/  IMAD.IADD R4, R19, 0x1, -R5 ;  /* 0x0000000113047824 */ /* 0x000fca00078e0a05 */
[----:B------:R-:W-:-:S04]  /*0df0*/  SHF.R.U32.HI R4, RZ, UR8, R4 ;  /* 0x00000008ff047c19 */ /* 0x000fc80008011604 */
[----:B------:R-:W-:-:S04]  /*0e00*/  IADD3 R4, PT, PT, R5, R4, RZ ;  /* 0x0000000405047210 */ /* 0x000fc80007ffe0ff */
[----:B----4-:R-:W-:-:S05]  /*0e10*/  SHF.R.U32.HI R14, RZ, UR10, R4 ;  /* 0x0000000aff0e7c19 */ /* 0x010fca0008011604 */
[----:B------:R-:W-:-:S04]  /*0e20*/  IMAD.MOV R14, RZ, RZ, -R14 ;  /* 0x000000ffff0e7224 */ /* 0x000fc800078e0a0e */
[----:B------:R-:W-:-:S04]  /*0e30*/  IMAD R14, R8, R14, R19 ;  /* 0x0000000e080e7224 */ /* 0x000fc800078e0213 */
[----:B---3--:R-:W-:-:S05]  /*0e40*/  IMAD.HI.U32 R5, R14, R3, RZ ;  /* 0x000000030e057227 */ /* 0x008fca00078e00ff */
[----:B------:R-:W-:-:S04]  /*0e50*/  IADD3 R4, PT, PT, R14, -R5, RZ ;  /* 0x800000050e047210 */ /* 0x000fc80007ffe0ff */
[----:B------:R-:W-:-:S05]  /*0e60*/  SHF.R.U32.HI R4, RZ, UR7, R4 ;  /* 0x00000007ff047c19 */ /* 0x000fca0008011604 */
[----:B------:R-:W-:-:S05]  /*0e70*/  IMAD.IADD R4, R5, 0x1, R4 ;  /* 0x0000000105047824 */ /* 0x000fca00078e0204 */
[----:B------:R-:W-:-:S05]  /*0e80*/  SHF.R.U32.HI R7, RZ, UR13, R4 ;  /* 0x0000000dff077c19 */ /* 0x000fca0008011604 */
[----:B------:R-:W-:-:S05]  /*0e90*/  IMAD.HI.U32 R5, R7, R12, RZ ;  /* 0x0000000c07057227 */ /* 0x000fca00078e00ff */
[----:B------:R-:W-:-:S04]  /*0ea0*/  IADD3 R4, PT, PT, R7, -R5, RZ ;  /* 0x8000000507047210 */ /* 0x000fc80007ffe0ff */
[----:B------:R-:W-:-:S05]  /*0eb0*/  SHF.R.U32.HI R4, RZ, UR17, R4 ;  /* 0x00000011ff047c19 */ /* 0x000fca0008011604 */
[----:B------:R-:W-:Y:S01]  /*0ec0*/  IMAD.IADD R4, R5, 0x1, R4 ;  /* 0x0000000105047824 */ /* 0x000fe200078e0204 */
[----:B------:R-:W-:-:S04]  /*0ed0*/  IADD3 R5, PT, PT, -R7, RZ, RZ ;  /* 0x000000ff07057210 */ /* 0x000fc80007ffe1ff */
[----:B------:R-:W-:Y:S01]  /*0ee0*/  SHF.R.U32.HI R4, RZ, UR16, R4 ;  /* 0x00000010ff047c19 */ /* 0x000fe20008011604 */
[----:B------:R-:W-:-:S03]  /*0ef0*/  IMAD R5, R2, R5, R14 ;  /* 0x0000000502057224 */ /* 0x000fc600078e020e */
[----:B------:R-:W-:-:S05]  /*0f00*/  IADD3 R4, PT, PT, -R4, RZ, RZ ;  /* 0x000000ff04047210 */ /* 0x000fca0007ffe1ff */
[----:B-1----:R-:W-:Y:S01]  /*0f10*/  IMAD R4, R11, R4, R7 ;  /* 0x000000040b047224 */ /* 0x002fe200078e0207 */
[----:B------:R-:W-:Y:S06]  /*0f20*/  @!P0 BRA `(.L_x_10) ;  /* 0xfffffffc00048947 */ /* 0x000fec000383ffff */
.L_x_5:
[----:B------:R-:W3:Y:S01]  /*0f30*/  S2R R3, SR_CgaCtaId ;  /* 0x0000000000037919 */ /* 0x000ee20000008800 */
[----:B--2---:R-:W-:Y:S01]  /*0f40*/  MOV R2, 0x400 ;  /* 0x0000040000027802 */ /* 0x004fe20000000f00 */
[----:B------:R-:W-:Y:S01]  /*0f50*/  IMAD.U32 R6, R0, -0x80000000, RZ ;  /* 0x8000000000067824 */ /* 0x000fe200078e00ff */
[C---:B------:R-:W-:Y:S01]  /*0f60*/  ISETP.NE.AND P0, PT, R10.reuse, 0x1, PT ;  /* 0x000000010a00780c */ /* 0x040fe20003f05270 */
[----:B------:R-:W-:-:S05]  /*0f70*/  VIADD R8, R10, 0x2 ;  /* 0x000000020a087836 */ /* 0x000fca0000000000 */
[----:B------:R-:W-:Y:S02]  /*0f80*/  SEL R8, R8, 0x1, P0 ;  /* 0x0000000108087807 */ /* 0x000fe40000000000 */
[----:B---3--:R-:W-:-:S05]  /*0f90*/  LEA R3, R3, R2, 0x18 ;  /* 0x0000000203037211 */ /* 0x008fca00078ec0ff */
[----:B------:R-:W-:-:S04]  /*0fa0*/  IMAD R2, R10, 0x8, R3 ;  /* 0x000000080a027824 */ /* 0x000fc800078e0203 */
[----:B------:R-:W2:Y:S02]  /*0fb0*/  SYNCS.PHASECHK.TRANS64.TRYWAIT P1, [R2+URZ+0x90], R6 ;  /* 0x00009006020075a7 */ /* 0x000ea400080211ff */
[----:B--2---:R-:W-:Y:S05]  /*0fc0*/  @!P1 BRA `(.L_x_11) ;  /* 0x0000003400f89947 */ /* 0x004fea0003800000 */
.L_x_59:
[----:B------:R-:W-:Y:S02]  /*0fd0*/  ELECT P2, URZ, PT ;  /* 0x0000000000ff782f */ /* 0x000fe40003840000 */
[----:B------:R-:W-:Y:S01]  /*0fe0*/  ISETP.NE.AND P0, PT, R8, 0x2, PT ;  /* 0x000000020800780c */ /* 0x000fe20003f05270 */
[----:B--2---:R-:W-:-:S03]  /*0ff0*/  IMAD.MOV.U32 R7, RZ, RZ, RZ ;  /* 0x000000ffff077224 */ /* 0x004fc600078e00ff */
[----:B------:R-:W-:Y:S02]  /*1000*/  ISETP.EQ.XOR P1, PT, R10, 0x1, !P0 ;  /* 0x000000010a00780c */ /* 0x000fe40004722a70 */
[----:B------:R-:W-:Y:S02]  /*1010*/  SEL R8, R8, RZ, P0 ;  /* 0x000000ff08087207 */ /* 0x000fe40000000000 */
[----:B------:R-:W-:-:S03]  /*1020*/  SEL R9, RZ, 0x1, !P1 ;  /* 0x00000001ff097807 */ /* 0x000fc60004800000 */
[--C-:B------:R-:W-:Y:S01]  /*1030*/  IMAD R8, R8, 0x8, R3.reuse ;  /* 0x0000000808087824 */ /* 0x100fe200078e0203 */
[----:B------:R-:W-:Y:S01]  /*1040*/  LOP3.LUT R9, R0, R9, RZ, 0x3c, !PT ;  /* 0x0000000900097212 */ /* 0x000fe200078e3cff */
[----:B------:R-:W-:Y:S02]  /*1050*/  @P2 IMAD R10, R10, 0x10, R3 ;  /* 0x000000100a0a2824 */ /* 0x000fe400078e0203 */
[----:B------:R-:W-:Y:S02]  /*1060*/  @P2 IMAD.MOV.U32 R6, RZ, RZ, -0x1 ;  /* 0xffffffffff062424 */ /* 0x000fe400078e00ff */
[----:B------:R-:W-:Y:S02]  /*1070*/  IMAD.MOV.U32 R3, RZ, RZ, 0x1 ;  /* 0x00000001ff037424 */ /* 0x000fe400078e00ff */
[----:B------:R-:W-:Y:S01]  /*1080*/  IMAD.U32 R12, R9, -0x80000000, RZ ;  /* 0x80000000090c7824 */ /* 0x000fe200078e00ff */
[----:B------:R2:W-:Y:S01]  /*1090*/  @P2 STS.128 [R10+0x38410], R4 ;  /* 0x038410040a002388 */ /* 0x0005e20000000c00 */
[----:B------:R3:W-:Y:S06]  /*10a0*/  MEMBAR.ALL.CTA ;  /* 0x0000000000007992 */ /* 0x0007ec0000008000 */
[----:B---3--:R-:W3:Y:S02]  /*10b0*/  FENCE.VIEW.ASYNC.S ;  /* 0x00000000000073c6 */ /* 0x008ee40000000000 */
[----:B---3--:R-:W-:Y:S06]  /*10c0*/  BAR.SYNC.DEFER_BLOCKING 0x4, 0x20 ;  /* 0x0100800000007b1d */ /* 0x008fec0000010000 */
[----:B------:R2:W-:Y:S01]  /*10d0*/  SYNCS.ARRIVE.TRANS64.ART0 RZ, [R2+URZ+0x80], R3 ;  /* 0x0000800302ff79a7 */ /* 0x0005e200085000ff */
[----:B------:R-:W3:Y:S02]  /*10e0*/  SYNCS.PHASECHK.TRANS64.TRYWAIT P0, [R8+URZ+0x90], R12 ;  /* 0x0000900c080075a7 */ /* 0x000ee400080011ff */
[----:B--23--:R-:W-:Y:S05]  /*10f0*/  @!P0 BRA `(.L_x_12) ;  /* 0x0000003400c48947 */ /* 0x00cfea0003800000 */
.L_x_4:
[----:B------:R-:W-:-:S13]  /*1100*/  ISETP.NE.AND P0, PT, R122, 0x5, PT ;  /* 0x000000057a00780c */ /* 0x000fda0003f05270 */
[----:B------:R-:W-:Y:S05]  /*1110*/  @P0 BRA `(.L_x_13) ;  /* 0x0000000800040947 */ /* 0x000fea0003800000 */
[----:B------:R-:W3:Y:S01]  /*1120*/  S2UR UR23, SR_CgaCtaId ;  /* 0x00000000001779c3 */ /* 0x000ee20000008800 */
[----:B------:R-:W-:Y:S02]  /*1130*/  UMOV UR4, 0x400 ;  /* 0x0000040000047882 */ /* 0x000fe40000000000 */
[----:B---3--:R-:W-:-:S09]  /*1140*/  ULEA UR23, UR23, UR4, 0x18 ;  /* 0x0000000417177291 */ /* 0x008fd2000f8ec0ff */
[----:B------:R-:W3:Y:S02]  /*1150*/  SYNCS.PHASECHK.TRANS64.TRYWAIT P0, [UR23+0x80], RZ ;  /* 0x000080ffff0075a7 */ /* 0x000ee40008001117 */
[----:B---3--:R-:W-:Y:S05]  /*1160*/  @!P0 BRA `(.L_x_14) ;  /* 0x0000003400c08947 */ /* 0x008fea0003800000 */
.L_x_62:
[----:B------:R-:W4:Y:S01]  /*1170*/  LDS.128 R4, [UR23+0x38410] ;  /* 0x03841017ff047984 */ /* 0x000f220008000c00 */
[----:B---3--:R-:W-:Y:S01]  /*1180*/  HFMA2 R0, -RZ, RZ, 0, 5.9604644775390625e-08 ;  /* 0x00000001ff007431 */ /* 0x008fe200000001ff */
[----:B------:R-:W-:Y:S01]  /*1190*/  UMOV UR31, 0x1 ;  /* 0x00000001001f7882 */ /* 0x000fe20000000000 */
[----:B------:R-:W-:Y:S01]  /*11a0*/  UMOV UR30, URZ ;  /* 0x000000ff001e7c82 */ /* 0x000fe20008000000 */
[----:B------:R3:W-:Y:S06]  /*11b0*/  MEMBAR.ALL.CTA ;  /* 0x0000000000007992 */ /* 0x0007ec0000008000 */
[----:B---3--:R-:W3:Y:S02]  /*11c0*/  FENCE.VIEW.ASYNC.S ;  /* 0x00000000000073c6 */ /* 0x008ee40000000000 */
[----:B---3--:R3:W-:Y:S01]  /*11d0*/  SYNCS.ARRIVE.TRANS64.ART0 RZ, [UR23+0x90], R0 ;  /* 0x00009000ffff79a7 */ /* 0x0087e20008500017 */
[----:B----4-:R-:W-:-:S13]  /*11e0*/  ISETP.NE.AND P0, PT, R7, 0x1, PT ;  /* 0x000000010700780c */ /* 0x010fda0003f05270 */
[----:B---3--:R-:W-:Y:S05]  /*11f0*/  @P0 BRA `(.L_x_15) ;  /* 0x00000004005c0947 */ /* 0x008fea0003800000 */
[----:B------:R-:W3:Y:S01]  /*1200*/  LDCU.64 UR4, c[0x0][0x348] ;  /* 0x00006900ff0477ac */ /* 0x000ee20008000a00 */
[----:B------:R-:W-:Y:S01]  /*1210*/  R2UR UR20, R4 ;  /* 0x00000000041472ca */ /* 0x000fe200000e0000 */
[----:B--2---:R-:W-:Y:S01]  /*1220*/  IMAD.MOV.U32 R8, RZ, RZ, 0x1 ;  /* 0x00000001ff087424 */ /* 0x004fe200078e00ff */
[----:B------:R-:W-:Y:S01]  /*1230*/  R2UR UR12, R5 ;  /* 0x00000000050c72ca */ /* 0x000fe200000e0000 */
[----:B------:R-:W-:Y:S01]  /*1240*/  IMAD.MOV.U32 R2, RZ, RZ, RZ ;  /* 0x000000ffff027224 */ /* 0x000fe200078e00ff */
[----:B------:R-:W-:Y:S01]  /*1250*/  R2UR UR28, R6 ;  /* 0x00000000061c72ca */ /* 0x000fe200000e0000 */
[----:B------:R-:W-:Y:S01]  /*1260*/  UMOV UR31, 0x1 ;  /* 0x00000001001f7882 */ /* 0x000fe20000000000 */
[----:B------:R-:W-:Y:S01]  /*1270*/  UMOV UR30, URZ ;  /* 0x000000ff001e7c82 */ /* 0x000fe20008000000 */
[----:B------:R-:W-:Y:S01]  /*1280*/  UMOV UR18, URZ ;  /* 0x000000ff00127c82 */ /* 0x000fe20008000000 */
[----:B------:R-:W-:Y:S01]  /*1290*/  UMOV UR10, URZ ;  /* 0x000000ff000a7c82 */ /* 0x000fe20008000000 */
[----:B---3--:R-:W-:-:S02]  /*12a0*/  UIADD3 UR38, UP3, UPT, UR4, 0x40, URZ ;  /* 0x0000004004267890 */ /* 0x008fc4000ff7e0ff */
[----:B------:R-:W-:Y:S02]  /*12b0*/  UIADD3 UR36, UP2, UPT, UR4, 0xc0, URZ ;  /* 0x000000c004247890 */ /* 0x000fe4000ff5e0ff */
[----:B------:R-:W-:Y:S02]  /*12c0*/  UIADD3 UR34, UP1, UPT, UR4, 0x140, URZ ;  /* 0x0000014004227890 */ /* 0x000fe4000ff3e0ff */
[----:B------:R-:W-:Y:S02]  /*12d0*/  UIADD3 UR32, UP0, UPT, UR4, 0x1c0, URZ ;  /* 0x000001c004207890 */ /* 0x000fe4000ff1e0ff */
[----:B------:R-:W-:Y:S02]  /*12e0*/  UIADD3.X UR39, UPT, UPT, URZ, UR5, URZ, UP3, !UPT ;  /* 0x00000005ff277290 */ /* 0x000fe40009ffe4ff */
[----:B------:R-:W-:Y:S02]  /*12f0*/  UIADD3.X UR37, UPT, UPT, URZ, UR5, URZ, UP2, !UPT ;  /* 0x00000005ff257290 */ /* 0x000fe400097fe4ff */
[----:B------:R-:W-:-:S02]  /*1300*/  UIADD3.X UR35, UPT, UPT, URZ, UR5, URZ, UP1, !UPT ;  /* 0x00000005ff237290 */ /* 0x000fc40008ffe4ff */
[----:B------:R-:W-:-:S12]  /*1310*/  UIADD3.X UR33, UPT, UPT, URZ, UR5, URZ, UP0, !UPT ;  /* 0x00000005ff217290 */ /* 0x000fd800087fe4ff */
.L_x_20:
[----:B------:R-:W-:Y:S01]  /*1320*/  USHF.L.U32 UR4, UR31, 0x1f, URZ ;  /* 0x0000001f1f047899 */ /* 0x000fe200080006ff */
[----:B------:R-:W-:Y:S01]  /*1330*/  HFMA2 R3, -RZ, RZ, 0, -0.0001220703125 ;  /* 0x00008800ff037431 */ /* 0x000fe200000001ff */
[----:B------:R-:W-:Y:S02]  /*1340*/  ULEA UR5, UR30, UR23, 0x3 ;  /* 0x000000171e057291 */ /* 0x000fe4000f8e18ff */
[----:B------:R-:W-:Y:S02]  /*1350*/  USHF.L.U32 UR7, UR20, 0x7, URZ ;  /* 0x0000000714077899 */ /* 0x000fe400080006ff */
[----:B------:R-:W-:Y:S01]  /*1360*/  MOV R0, UR4 ;  /* 0x0000000400007c02 */ /* 0x000fe20008000f00 */
[----:B------:R-:W-:Y:S01]  /*1370*/  USHF.L.U32 UR27, UR12, 0x7, URZ ;  /* 0x000000070c1b7899 */ /* 0x000fe200080006ff */
[----:B------:R-:W-:-:S03]  /*1380*/  UMOV UR29, URZ ;  /* 0x000000ff001d7c82 */ /* 0x000fc60008000000 */
[----:B--2---:R2:W3:Y:S08]  /*1390*/  SYNCS.PHASECHK.TRANS64.TRYWAIT P2, [UR5+0x30], R0 ;  /* 0x00003000ff0075a7 */ /* 0x0044f00008041105 */
.L_x_18:
[----:B----4-:R-:W-:Y:S02]  /*13a0*/  UIADD3 UR11, UPT, UPT, UR30, 0x1, URZ ;  /* 0x000000011e0b7890 */ /* 0x010fe4000fffe0ff */
[----:B------:R-:W-:Y:S02]  /*13b0*/  USHF.L.U32 UR6, UR29, 0x7, URZ ;  /* 0x000000071d067899 */ /* 0x000fe400080006ff */
[----:B------:R-:W-:Y:S02]  /*13c0*/  ULEA UR5, UR30, UR23, 0x3 ;  /* 0x000000171e057291 */ /* 0x000fe4000f8e18ff */
[----:B------:R-:W-:Y:S02]  /*13d0*/  ULEA UR24, UR30, UR23, 0xe ;  /* 0x000000171e187291 */ /* 0x000fe4000f8e70ff */
[----:B------:R-:W-:Y:S02]  /*13e0*/  UISETP.NE.AND UP1, UPT, UR11, 0x6, UPT ;  /* 0x000000060b00788c */ /* 0x000fe4000bf25270 */
[----:B------:R-:W-:-:S02]  /*13f0*/  UIADD3 UR4, UPT, UPT, UR24, 0x5400, URZ ;  /* 0x0000540018047890 */ /* 0x000fc4000fffe0ff */
[----:B------:R-:W-:Y:S02]  /*1400*/  ULEA UR8, UR30, UR23, 0xa ;  /* 0x000000171e087291 */ /* 0x000fe4000f8e50ff */
[----:B------:R-:W-:Y:S02]  /*1410*/  UIADD3 UR19, UPT, UPT, UR29, UR29, URZ ;  /* 0x0000001d1d137290 */ /* 0x000fe4000fffe0ff */
[----:B------:R-:W-:Y:S02]  /*1420*/  UIADD3 UR24, UPT, UPT, UR24, 0x1d400, URZ ;  /* 0x0001d40018187890 */ /* 0x000fe4000fffe0ff */
[----:B------:R-:W-:Y:S02]  /*1430*/  USEL UR9, URZ, 0x1, UP1 ;  /* 0x00000001ff097887 */ /* 0x000fe40008800000 */
[----:B------:R-:W-:Y:S01]  /*1440*/  UISETP.GT.U32.AND UP0, UPT, UR29, 0x1e, UPT ;  /* 0x0000001e1d00788c */ /* 0x000fe2000bf04070 */
[----:B------:R-:W-:Y:S01]  /*1450*/  UMOV UR13, UR28 ;  /* 0x0000001c000d7c82 */ /* 0x000fe20008000000 */
[----:B------:R-:W-:Y:S01]  /*1460*/  UMOV UR25, UR5 ;  /* 0x0000000500197c82 */ /* 0x000fe20008000000 */
[----:B------:R-:W-:Y:S01]  /*1470*/  UMOV UR26, UR6 ;  /* 0x00000006001a7c82 */ /* 0x000fe20008000000 */
[----:B--23--:R-:W-:Y:S07]  /*1480*/  @P2 BRA `(.L_x_16) ;  /* 0x0000000000102947 */ /* 0x00cfee0003800000 */
[----:B------:R-:W-:-:S06]  /*1490*/  USHF.L.U32 UR16, UR31, 0x1f, URZ ;  /* 0x0000001f1f107899 */ /* 0x000fcc00080006ff */
[----:B--2---:R-:W-:-:S04]  /*14a0*/  MOV R0, UR16 ;  /* 0x0000001000007c02 */ /* 0x004fc80008000f00 */
[----:B------:R-:W2:Y:S02]  /*14b0*/  SYNCS.PHASECHK.TRANS64.TRYWAIT P0, [UR5+0x30], R0 ;  /* 0x00003000ff0075a7 */ /* 0x000ea40008001105 */
[----:B--2---:R-:W-:Y:S05]  /*14c0*/  @!P0 BRA `(.L_x_17) ;  /* 0x0000003400008947 */ /* 0x004fea0003800000 */
.L_x_16:
[----:B------:R-:W-:Y:S02]  /*14d0*/  ELECT P1, URZ, PT ;  /* 0x0000000000ff782f */ /* 0x000fe40003820000 */
[----:B------:R-:W-:Y:S01]  /*14e0*/  PLOP3.LUT P0, PT, PT, PT, UP0, 0x80, 0x8 ;  /* 0x000000000008781c */ /* 0x000fe20003f0f008 */
[----:B------:R-:W-:Y:S01]  /*14f0*/  ULOP3.LUT UR31, UR31, UR9, URZ, 0x3c, !UPT ;  /* 0x000000091f1f7292 */ /* 0x000fe2000f8e3cff */
[----:B------:R-:W-:Y:S01]  /*1500*/  PLOP3.LUT P2, PT, PT, PT, PT, 0x80, 0x8 ;  /* 0x000000000008781c */ /* 0x000fe20003f4f070 */
[----:B------:R-:W-:Y:S02]  /*1510*/  USEL UR30, UR11, URZ, UP1 ;  /* 0x000000ff0b1e7287 */ /* 0x000fe40008800000 */
[----:B------:R-:W-:Y:S02]  /*1520*/  UIADD3 UR16, UPT, UPT, UR8, 0x35400, URZ ;  /* 0x0003540008107890 */ /* 0x000fe4000fffe0ff */
[----:B------:R-:W-:Y:S02]  /*1530*/  UIADD3 UR8, UPT, UPT, UR8, 0x36c00, URZ ;  /* 0x00036c0008087890 */ /* 0x000fe4000fffe0ff */
[----:B------:R-:W-:-:S02]  /*1540*/  @!UP0 USHF.L.U32 UR21, UR31, 0x1f, URZ ;  /* 0x0000001f1f158899 */ /* 0x000fc400080006ff */
[----:B------:R-:W-:Y:S01]  /*1550*/  @!UP0 ULEA UR22, UR30, UR23, 0x3 ;  /* 0x000000171e168291 */ /* 0x000fe2000f8e18ff */
[----:B------:R4:W-:Y:S01]  /*1560*/  @P1 SYNCS.ARRIVE.TRANS64 RZ, [UR5], R3 ;  /* 0x00000003ffff19a7 */ /* 0x0009e20008000005 */
[----:B------:R-:W-:Y:S01]  /*1570*/  UMOV UR17, UR5 ;  /* 0x0000000500117c82 */ /* 0x000fe20008000000 */
[----:B------:R4:W-:Y:S01]  /*1580*/  UTMALDG.2D [UR4], [UR38], desc[URZ] ;  /* 0x0000ff04260075b4 */ /* 0x0009e20008009000 */
[----:B--2---:R-:W-:Y:S01]  /*1590*/  IMAD.U32 R0, RZ, RZ, UR21 ;  /* 0x00000015ff007e24 */ /* 0x004fe2000f8e00ff */
[----:B------:R-:W-:Y:S01]  /*15a0*/  UMOV UR9, UR5 ;  /* 0x0000000500097c82 */ /* 0x000fe20008000000 */
[----:B------:R-:W-:Y:S01]  /*15b0*/  UMOV UR11, UR19 ;  /* 0x00000013000b7c82 */ /* 0x000fe20008000000 */
[----:B------:R-:W-:Y:S01]  /*15c0*/  UIADD3 UR29, UPT, UPT, UR29, 0x1, URZ ;  /* 0x000000011d1d7890 */ /* 0x000fe2000fffe0ff */
[----:B------:R4:W-:Y:S03]  /*15d0*/  UTMALDG.3D [UR24], [UR36], desc[URZ] ;  /* 0x0000ff18240075b4 */ /* 0x0009e60008011000 */
[----:B------:R-:W-:Y:S01]  /*15e0*/  UISETP.NE.AND UP0, UPT, UR29, 0x20, UPT ;  /* 0x000000201d00788c */ /* 0x000fe2000bf05270 */
[----:B------:R4:W-:Y:S01]  /*15f0*/  UTMALDG.3D [UR16], [UR34], desc[URZ] ;  /* 0x0000ff10220075b4 */ /* 0x0009e20008011000 */
[----:B------:R4:W-:Y:S01]  /*1600*/  UTMALDG.4D [UR8], [UR32], desc[URZ] ;  /* 0x0000ff08200075b4 */ /* 0x0009e20008019000 */
[----:B------:R4:W2:Y:S06]  /*1610*/  @!P0 SYNCS.PHASECHK.TRANS64.TRYWAIT P2, [UR22+0x30], R0 ;  /* 0x00003000ff0085a7 */ /* 0x0008ac0008041116 */
[----:B------:R-:W-:Y:S05]  /*1620*/  BRA.U UP0, `(.L_x_18) ;  /* 0xfffffffd005c7547 */ /* 0x000fea000b83ffff */
[----:B----4-:R-:W-:Y:S02]  /*1630*/  LEA R3, R8, UR23, 0x3 ;  /* 0x0000001708037c11 */ /* 0x010fe4000f8e18ff */
[----:B------:R-:W-:-:S04]  /*1640*/  SHF.L.U32 R4, R2, 0x1f, RZ ;  /* 0x0000001f02047819 */ /* 0x000fc800000006ff */
[----:B------:R-:W3:Y:S02]  /*1650*/  SYNCS.PHASECHK.TRANS64.TRYWAIT P0, [R3+URZ+0x80], R4 ;  /* 0x00008004030075a7 */ /* 0x000ee400080011ff */
[----:B---3--:R-:W-:Y:S05]  /*1660*/  @!P0 BRA `(.L_x_19) ;  /* 0x0000003000b88947 */ /* 0x008fea0003800000 */
.L_x_65:
[C---:B------:R-:W-:Y:S01]  /*1670*/  LEA R4, R8.reuse, UR23, 0x4 ;  /* 0x0000001708047c11 */ /* 0x040fe2000f8e20ff */
[----:B------:R-:W-:Y:S02]  /*1680*/  VIADD R8, R8, 0x1 ;  /* 0x0000000108087836 */ /* 0x000fe40000000000 */
[----:B------:R-:W-:-:S03]  /*1690*/  IMAD.MOV.U32 R0, RZ, RZ, 0x1 ;  /* 0x00000001ff007424 */ /* 0x000fc600078e00ff */
[----:B---3--:R-:W3:Y:S01]  /*16a0*/  LDS.128 R4, [R4+0x38410] ;  /* 0x0384100004047984 */ /* 0x008ee20000000c00 */
[C---:B------:R-:W-:Y:S01]  /*16b0*/  ISETP.NE.AND P1, PT, R8.reuse, 0x2, PT ;  /* 0x000000020800780c */ /* 0x040fe20003f25270 */
[----:B------:R4:W-:Y:S06]  /*16c0*/  MEMBAR.ALL.CTA ;  /* 0x0000000000007992 */ /* 0x0009ec0000008000 */
[----:B----4-:R-:W4:Y:S01]  /*16d0*/  FENCE.VIEW.ASYNC.S ;  /* 0x00000000000073c6 */ /* 0x010f220000000000 */
[----:B------:R-:W-:Y:S01]  /*16e0*/  SEL R8, R8, RZ, P1 ;  /* 0x000000ff08087207 */ /* 0x000fe20000800000 */
[----:B----4-:R4:W-:Y:S01]  /*16f0*/  SYNCS.ARRIVE.TRANS64.ART0 RZ, [R3+URZ+0x90], R0 ;  /* 0x0000900003ff79a7 */ /* 0x0109e200085000ff */
[----:B---3--:R-:W-:-:S02]  /*1700*/  ISETP.NE.AND P0, PT, R7, 0x1, PT ;  /* 0x000000010700780c */ /* 0x008fc40003f05270 */
[----:B------:R-:W-:Y:S02]  /*1710*/  R2UR UR20, R4 ;  /* 0x00000000041472ca */ /* 0x000fe400000e0000 */
[----:B------:R-:W-:Y:S02]  /*1720*/  R2UR UR12, R5 ;  /* 0x00000000050c72ca */ /* 0x000fe400000e0000 */
[----:B------:R-:W-:Y:S02]  /*1730*/  R2UR UR28, R6 ;  /* 0x00000000061c72ca */ /* 0x000fe400000e0000 */
[----:B----4-:R-:W-:-:S04]  /*1740*/  SEL R3, RZ, 0x1, P1 ;  /* 0x00000001ff037807 */ /* 0x010fc80000800000 */
[----:B------:R-:W-:Y:S01]  /*1750*/  LOP3.LUT R2, R2, R3, RZ, 0x3c, !PT ;  /* 0x0000000302027212 */ /* 0x000fe200078e3cff */
[----:B------:R-:W-:Y:S08]  /*1760*/  @!P0 BRA `(.L_x_20) ;  /* 0xfffffff800ec8947 */ /* 0x000ff0000383ffff */
.L_x_15:
[----:B------:R-:W-:Y:S02]  /*1770*/  UIADD3 UR4, UPT, UPT, UR30, 0x2, URZ ;  /* 0x000000021e047890 */ /* 0x000fe4000fffe0ff */
[----:B------:R-:W-:-:S04]  /*1780*/  UISETP.NE.AND UP0, UPT, UR30, 0x5, UPT ;  /* 0x000000051e00788c */ /* 0x000fc8000bf05270 */
[----:B------:R-:W-:-:S04]  /*1790*/  USEL UR4, UR4, 0x1, UP0 ;  /* 0x0000000104047887 */ /* 0x000fc80008000000 */
[----:B------:R-:W-:Y:S02]  /*17a0*/  UIADD3 UR5, UPT, UPT, UR4, 0x1, URZ ;  /* 0x0000000104057890 */ /* 0x000fe4000fffe0ff */
[----:B------:R-:W-:-:S04]  /*17b0*/  UISETP.NE.AND UP1, UPT, UR4, 0x6, UPT ;  /* 0x000000060400788c */ /* 0x000fc8000bf25270 */
[----:B------:R-:W-:Y:S02]  /*17c0*/  USEL UR5, UR5, 0x1, UP1 ;  /* 0x0000000105057887 */ /* 0x000fe40008800000 */
[----:B------:R-:W-:Y:S02]  /*17d0*/  UISETP.EQ.XOR UP1, UPT, UR30, 0x5, !UP1 ;  /* 0x000000051e00788c */ /* 0x000fe4000cf22a70 */
[----:B------:R-:W-:Y:S02]  /*17e0*/  UIADD3 UR4, UPT, UPT, UR5, 0x1, URZ ;  /* 0x0000000105047890 */ /* 0x000fe4000fffe0ff */
[----:B------:R-:W-:Y:S02]  /*17f0*/  UISETP.NE.AND UP0, UPT, UR5, 0x6, UPT ;  /* 0x000000060500788c */ /* 0x000fe4000bf05270 */
[----:B------:R-:W-:Y:S02]  /*1800*/  UISETP.EQ.XOR UP1, UPT, UR5, 0x6, UP1 ;  /* 0x000000060500788c */ /* 0x000fe40008f22a70 */
[----:B------:R-:W-:-:S04]  /*1810*/  USEL UR4, UR4, 0x1, UP0 ;  /* 0x0000000104047887 */ /* 0x000fc80008000000 */
[----:B------:R-:W-:Y:S02]  /*1820*/  UIADD3 UR5, UPT, UPT, UR4, 0x1, URZ ;  /* 0x0000000104057890 */ /* 0x000fe4000fffe0ff */
[----:B------:R-:W-:Y:S02]  /*1830*/  UISETP.NE.AND UP0, UPT, UR4, 0x6, UPT ;  /* 0x000000060400788c */ /* 0x000fe4000bf05270 */
[----:B------:R-:W-:Y:S02]  /*1840*/  UISETP.EQ.XOR UP1, UPT, UR4, 0x6, UP1 ;  /* 0x000000060400788c */ /* 0x000fe40008f22a70 */
[----:B------:R-:W-:-:S04]  /*1850*/  USEL UR5, UR5, 0x1, UP0 ;  /* 0x0000000105057887 */ /* 0x000fc80008000000 */
[----:B------:R-:W-:Y:S02]  /*1860*/  UISETP.EQ.XOR UP1, UPT, UR5, 0x6, UP1 ;  /* 0x000000060500788c */ /* 0x000fe40008f22a70 */
[----:B------:R-:W-:Y:S02]  /*1870*/  UISETP.NE.AND UP0, UPT, UR5, 0x6, UPT ;  /* 0x000000060500788c */ /* 0x000fe4000bf05270 */
[----:B------:R-:W-:Y:S02]  /*1880*/  USEL UR4, URZ, 0x1, !UP1 ;  /* 0x00000001ff047887 */ /* 0x000fe4000c800000 */
[----:B------:R-:W-:Y:S02]  /*1890*/  USEL UR5, UR5, URZ, UP0 ;  /* 0x000000ff05057287 */ /* 0x000fe40008000000 */
[----:B------:R-:W-:Y:S02]  /*18a0*/  ULOP3.LUT UR4, UR31, UR4, URZ, 0x3c, !UPT ;  /* 0x000000041f047292 */ /* 0x000fe4000f8e3cff */
[----:B------:R-:W-:-:S02]  /*18b0*/  ULEA UR5, UR5, UR23, 0x3 ;  /* 0x0000001705057291 */ /* 0x000fc4000f8e18ff */
[----:B------:R-:W-:-:S06]  /*18c0*/  USHF.L.U32 UR4, UR4, 0x1f, URZ ;  /* 0x0000001f04047899 */ /* 0x000fcc00080006ff */
[----:B------:R-:W-:-:S04]  /*18d0*/  MOV R0, UR4 ;  /* 0x0000000400007c02 */ /* 0x000fc80008000f00 */
[----:B------:R-:W3:Y:S02]  /*18e0*/  SYNCS.PHASECHK.TRANS64.TRYWAIT P0, [UR5+0x30], R0 ;  /* 0x00003000ff0075a7 */ /* 0x000ee40008001105 */
[----:B---3--:R-:W-:Y:S05]  /*18f0*/  @!P0 BRA `(.L_x_21) ;  /* 0x00000030002c8947 */ /* 0x008fea0003800000 */
.L_x_67:
[----:B------:R-:W-:-:S13]  /*1900*/  ELECT P0, URZ, PT ;  /* 0x0000000000ff782f */ /* 0x000fda0003800000 */
[----:B---3--:R-:W-:-:S04]  /*1910*/  @P0 MOV R0, 0x8800 ;  /* 0x0000880000000802 */ /* 0x008fc80000000f00 */
[----:B------:R3:W-:Y:S03]  /*1920*/  @P0 SYNCS.ARRIVE.TRANS64 RZ, [UR5], R0 ;  /* 0x00000000ffff09a7 */ /* 0x0007e60008000005 */
.L_x_13:
[----:B------:R-:W-:-:S13]  /*1930*/  ISETP.NE.AND P0, PT, R122, 0x4, PT ;  /* 0x000000047a00780c */ /* 0x000fda0003f05270 */
[----:B------:R-:W-:Y:S05]  /*1940*/  @P0 BRA `(.L_x_22) ;  /* 0x0000000800f80947 */ /* 0x000fea0003800000 */
[----:B------:R-:W4:Y:S08]  /*1950*/  S2UR UR12, SR_CgaCtaId ;  /* 0x00000000000c79c3 */ /* 0x000f300000008800 */
[----:B------:R-:W-:Y:S06]  /*1960*/  BAR.SYNC.DEFER_BLOCKING 0x3, 0xa0 ;  /* 0x00c2800000007b1d */ /* 0x000fec0000010000 */
[----:B------:R-:W-:-:S02]  /*1970*/  UMOV UR4, 0x400 ;  /* 0x0000040000047882 */ /* 0x000fc40000000000 */
[----:B----4-:R-:W-:-:S09]  /*1980*/  ULEA UR12, UR12, UR4, 0x18 ;  /* 0x000000040c0c7291 */ /* 0x010fd2000f8ec0ff */
[----:B---3--:R-:W3:Y:S01]  /*1990*/  LDS R0, [UR12+0xa8] ;  /* 0x0000a80cff007984 */ /* 0x008ee20008000800 */
[----:B------:R-:W4:Y:S02]  /*19a0*/  SYNCS.PHASECHK.TRANS64.TRYWAIT P0, [UR12+0x80], RZ ;  /* 0x000080ffff0075a7 */ /* 0x000f24000800110c */
[----:B---34-:R-:W-:Y:S05]  /*19b0*/  @!P0 BRA `(.L_x_23) ;  /* 0x00000030001c8947 */ /* 0x018fea0003800000 */
.L_x_69:
[----:B------:R-:W4:Y:S01]  /*19c0*/  LDS R3, [UR12+0x3841c] ;  /* 0x03841c0cff037984 */ /* 0x000f220008000800 */
[----:B---3--:R-:W-:Y:S01]  /*19d0*/  IMAD.MOV.U32 R2, RZ, RZ, 0x1 ;  /* 0x00000001ff027424 */ /* 0x008fe200078e00ff */
[----:B------:R-:W-:Y:S01]  /*19e0*/  R2UR UR32, R0 ;  /* 0x00000000002072ca */ /* 0x000fe200000e0000 */
[----:B------:R-:W-:Y:S01]  /*19f0*/  HFMA2 R0, -RZ, RZ, 0, 5.9604644775390625e-08 ;  /* 0x00000001ff007431 */ /* 0x000fe200000001ff */
[----:B------:R3:W-:Y:S06]  /*1a00*/  MEMBAR.ALL.CTA ;  /* 0x0000000000007992 */ /* 0x0007ec0000008000 */
[----:B---3--:R-:W3:Y:S01]  /*1a10*/  FENCE.VIEW.ASYNC.S ;  /* 0x00000000000073c6 */ /* 0x008ee20000000000 */
[----:B------:R-:W-:Y:S01]  /*1a20*/  IMAD.MOV.U32 R6, RZ, RZ, 0x1 ;  /* 0x00000001ff067424 */ /* 0x000fe200078e00ff */
[----:B---3--:R3:W-:Y:S01]  /*1a30*/  SYNCS.ARRIVE.TRANS64.ART0 RZ, [UR12+0x90], R2 ;  /* 0x00009002ffff79a7 */ /* 0x0087e2000850000c */
[----:B----4-:R-:W-:-:S13]  /*1a40*/  ISETP.NE.AND P0, PT, R3, 0x1, PT ;  /* 0x000000010300780c */ /* 0x010fda0003f05270 */
[----:B---3--:R-:W-:Y:S05]  /*1a50*/  @P0 BRA `(.L_x_24) ;  /* 0x0000000800840947 */ /* 0x008fea0003800000 */
[----:B------:R-:W-:Y:S01]  /*1a60*/  UIADD3 UR10, UPT, UPT, UR32, 0x100, URZ ;  /* 0x00000100200a7890 */ /* 0x000fe2000fffe0ff */
[----:B------:R-:W-:Y:S01]  /*1a70*/  MOV R5, 0x1 ;  /* 0x0000000100057802 */ /* 0x000fe20000000f00 */
[----:B------:R-:W-:Y:S01]  /*1a80*/  UIADD3 UR8, UPT, UPT, UR32, 0x104, URZ ;  /* 0x0000010420087890 */ /* 0x000fe2000fffe0ff */
[----:B------:R-:W-:Y:S01]  /*1a90*/  MOV R4, RZ ;  /* 0x000000ff00047202 */ /* 0x000fe20000000f00 */
[----:B------:R-:W-:Y:S01]  /*1aa0*/  UIADD3 UR6, UPT, UPT, UR32, -0x7fffff00, URZ ;  /* 0x8000010020067890 */ /* 0x000fe2000fffe0ff */
[----:B------:R-:W-:Y:S01]  /*1ab0*/  MOV R6, 0x1 ;  /* 0x0000000100067802 */ /* 0x000fe20000000f00 */
[----:B------:R-:W-:Y:S02]  /*1ac0*/  UIADD3 UR4, UPT, UPT, UR32, -0x7ffffefc, URZ ;  /* 0x8000010420047890 */ /* 0x000fe4000fffe0ff */
[----:B------:R-:W-:Y:S02]  /*1ad0*/  UIADD3 UR11, UPT, UPT, UR32, 0x110, URZ ;  /* 0x00000110200b7890 */ /* 0x000fe4000fffe0ff */
[----:B------:R-:W-:-:S02]  /*1ae0*/  UIADD3 UR9, UPT, UPT, UR32, 0x114, URZ ;  /* 0x0000011420097890 */ /* 0x000fc4000fffe0ff */
[----:B------:R-:W-:Y:S02]  /*1af0*/  UIADD3 UR7, UPT, UPT, UR32, -0x7ffffef0, URZ ;  /* 0x8000011020077890 */ /* 0x000fe4000fffe0ff */
[----:B------:R-:W-:Y:S02]  /*1b00*/  USHF.R.U32.HI UR18, URZ, 0x1, UR10 ;  /* 0x00000001ff127899 */ /* 0x000fe4000801160a */
[----:B------:R-:W-:Y:S02]  /*1b10*/  USHF.R.U32.HI UR17, URZ, 0x1, UR6 ;  /* 0x00000001ff117899 */ /* 0x000fe40008011606 */
[----:B------:R-:W-:Y:S01]  /*1b20*/  USHF.R.U32.HI UR16, URZ, 0x1, UR8 ;  /* 0x00000001ff107899 */ /* 0x000fe20008011608 */
[----:B------:R-:W-:Y:S01]  /*1b30*/  UMOV UR34, 0x8a02000 ;  /* 0x08a0200000227882 */ /* 0x000fe20000000000 */
[----:B------:R-:W-:Y:S02]  /*1b40*/  UIADD3 UR5, UPT, UPT, UR32, -0x7ffffeec, URZ ;  /* 0x8000011420057890 */ /* 0x000fe4000fffe0ff */
[----:B------:R-:W-:-:S02]  /*1b50*/  USHF.R.U32.HI UR13, URZ, 0x1, UR4 ;  /* 0x00000001ff0d7899 */ /* 0x000fc40008011604 */
[----:B------:R-:W-:Y:S02]  /*1b60*/  UIADD3 UR19, UPT, UPT, UR12, 0x36c00, URZ ;  /* 0x00036c000c137890 */ /* 0x000fe4000fffe0ff */
[----:B------:R-:W-:Y:S02]  /*1b70*/  UIADD3 UR20, UPT, UPT, UR12, 0x35400, URZ ;  /* 0x000354000c147890 */ /* 0x000fe4000fffe0ff */
[----:B------:R-:W-:Y:S02]  /*1b80*/  UIADD3 UR21, UPT, UPT, UR12, 0x5400, URZ ;  /* 0x000054000c157890 */ /* 0x000fe4000fffe0ff */
[----:B------:R-:W-:Y:S02]  /*1b90*/  UIADD3 UR22, UPT, UPT, UR12, 0x1d400, URZ ;  /* 0x0001d4000c167890 */ /* 0x000fe4000fffe0ff */
[----:B------:R-:W-:Y:S02]  /*1ba0*/  USEL UR23, URZ, 0x4000, UP6 ;  /* 0x00004000ff177887 */ /* 0x000fe4000b000000 */
[----:B------:R-:W-:-:S02]  /*1bb0*/  USHF.R.U32.HI UR46, URZ, 0x1a, UR11 ;  /* 0x0000001aff2e7899 */ /* 0x000fc4000801160b */
[----:B------:R-:W-:Y:S02]  /*1bc0*/  USHF.R.U32.HI UR40, URZ, 0x1a, UR7 ;  /* 0x0000001aff287899 */ /* 0x000fe40008011607 */
[----:B------:R-:W-:Y:S02]  /*1bd0*/  USHF.R.U32.HI UR36, URZ, 0x1a, UR9 ;  /* 0x0000001aff247899 */ /* 0x000fe40008011609 */
[----:B------:R-:W-:Y:S02]  /*1be0*/  USEL UR34, UR34, 0x8a00000, !UP5 ;  /* 0x08a0000022227887 */ /* 0x000fe4000e800000 */
[----:B------:R-:W-:Y:S02]  /*1bf0*/  ULOP3.LUT UR18, UR18, 0x60000000, URZ, 0xc0, !UPT ;  /* 0x6000000012127892 */ /* 0x000fe4000f8ec0ff */
[----:B------:R-:W-:Y:S02]  /*1c00*/  ULOP3.LUT UR17, UR17, 0x60000000, URZ, 0xc0, !UPT ;  /* 0x6000000011117892 */ /* 0x000fe4000f8ec0ff */
[----:B------:R-:W-:-:S02]  /*1c10*/  ULOP3.LUT UR16, UR16, 0x60000000, URZ, 0xc0, !UPT ;  /* 0x6000000010107892 */ /* 0x000fc4000f8ec0ff */
[----:B------:R-:W-:Y:S02]  /*1c20*/  USHF.R.U32.HI UR35, URZ, 0x1a, UR5 ;  /* 0x0000001aff237899 */ /* 0x000fe40008011605 */
[----:B------:R-:W-:Y:S02]  /*1c30*/  ULOP3.LUT UR13, UR13, 0x60000000, URZ, 0xc0, !UPT ;  /* 0x600000000d0d7892 */ /* 0x000fe4000f8ec0ff */
[----:B------:R-:W-:Y:S02]  /*1c40*/  USHF.R.U32.HI UR19, URZ, 0x4, UR19 ;  /* 0x00000004ff137899 */ /* 0x000fe40008011613 */
[----:B------:R-:W-:Y:S02]  /*1c50*/  USHF.R.U32.HI UR20, URZ, 0x4, UR20 ;  /* 0x00000004ff147899 */ /* 0x000fe40008011614 */
[----:B------:R-:W-:Y:S02]  /*1c60*/  USHF.R.U32.HI UR21, URZ, 0x4, UR21 ;  /* 0x00000004ff157899 */ /* 0x000fe40008011615 */
[----:B------:R-:W-:-:S02]  /*1c70*/  USHF.R.U32.HI UR22, URZ, 0x4, UR22 ;  /* 0x00000004ff167899 */ /* 0x000fc40008011616 */
[----:B------:R-:W-:Y:S02]  /*1c80*/  UIADD3 UR34, UPT, UPT, UR23, UR34, URZ ;  /* 0x0000002217227290 */ /* 0x000fe4000fffe0ff */
[----:B------:R-:W-:Y:S02]  /*1c90*/  ULOP3.LUT UR46, UR18, 0x30, UR46, 0xf8, !UPT ;  /* 0x00000030122e7892 */ /* 0x000fe4000f8ef82e */
[----:B------:R-:W-:Y:S02]  /*1ca0*/  ULOP3.LUT UR40, UR17, 0x30, UR40, 0xf8, !UPT ;  /* 0x0000003011287892 */ /* 0x000fe4000f8ef828 */
[----:B------:R-:W-:Y:S02]  /*1cb0*/  ULOP3.LUT UR36, UR16, 0x30, UR36, 0xf8, !UPT ;  /* 0x0000003010247892 */ /* 0x000fe4000f8ef824 */
[----:B------:R-:W-:Y:S02]  /*1cc0*/  ULOP3.LUT UR35, UR13, 0x30, UR35, 0xf8, !UPT ;  /* 0x000000300d237892 */ /* 0x000fe4000f8ef823 */
[----:B------:R-:W-:-:S02]  /*1cd0*/  ULOP3.LUT UR19, UR19, 0x3fc0, URZ, 0xc0, !UPT ;  /* 0x00003fc013137892 */ /* 0x000fc4000f8ec0ff */
[----:B------:R-:W-:Y:S02]  /*1ce0*/  ULOP3.LUT UR20, UR20, 0x3fc0, URZ, 0xc0, !UPT ;  /* 0x00003fc014147892 */ /* 0x000fe4000f8ec0ff */
[----:B------:R-:W-:Y:S02]  /*1cf0*/  ULOP3.LUT UR21, UR21, 0x3fc0, URZ, 0xc0, !UPT ;  /* 0x00003fc015157892 */ /* 0x000fe4000f8ec0ff */
[----:B------:R-:W-:Y:S02]  /*1d00*/  ULOP3.LUT UR22, UR22, 0x3fc0, URZ, 0xc0, !UPT ;  /* 0x00003fc016167892 */ /* 0x000fe4000f8ec0ff */
[----:B------:R-:W-:Y:S02]  /*1d10*/  ULOP3.LUT UR47, UR46, UR34, URZ, 0xfc, !UPT ;  /* 0x000000222e2f7292 */ /* 0x000fe4000f8efcff */
[----:B------:R-:W-:Y:S02]  /*1d20*/  ULOP3.LUT UR41, UR40, UR34, URZ, 0xfc, !UPT ;  /* 0x0000002228297292 */ /* 0x000fe4000f8efcff */
[----:B------:R-:W-:-:S02]  /*1d30*/  ULOP3.LUT UR37, UR36, UR34, URZ, 0xfc, !UPT ;  /* 0x0000002224257292 */ /* 0x000fc4000f8efcff */
[----:B------:R-:W-:Y:S02]  /*1d40*/  ULOP3.LUT UR35, UR35, UR34, URZ, 0xfc, !UPT ;  /* 0x0000002223237292 */ /* 0x000fe4000f8efcff */
[----:B------:R-:W-:Y:S02]  /*1d50*/  ULOP3.LUT UR19, UR19, 0x10000, URZ, 0xfc, !UPT ;  /* 0x0001000013137892 */ /* 0x000fe4000f8efcff */
[----:B------:R-:W-:Y:S02]  /*1d60*/  ULOP3.LUT UR20, UR20, 0x10000, URZ, 0xfc, !UPT ;  /* 0x0001000014147892 */ /* 0x000fe4000f8efcff */
[----:B------:R-:W-:Y:S02]  /*1d70*/  ULOP3.LUT UR21, UR21, 0x10000, URZ, 0xfc, !UPT ;  /* 0x0001000015157892 */ /* 0x000fe4000f8efcff */
[----:B------:R-:W-:Y:S01]  /*1d80*/  ULOP3.LUT UR22, UR22, 0x10000, URZ, 0xfc, !UPT ;  /* 0x0001000016167892 */ /* 0x000fe2000f8efcff */
[----:B------:R-:W-:Y:S01]  /*1d90*/  UMOV UR31, URZ ;  /* 0x000000ff001f7c82 */ /* 0x000fe20008000000 */
[----:B------:R-:W-:Y:S01]  /*1da0*/  UMOV UR30, URZ ;  /* 0x000000ff001e7c82 */ /* 0x000fe20008000000 */
[----:B------:R-:W-:Y:S01]  /*1db0*/  UMOV UR29, URZ ;  /* 0x000000ff001d7c82 */ /* 0x000fe20008000000 */
[----:B------:R-:W-:Y:S01]  /*1dc0*/  UMOV UR46, URZ ;  /* 0x000000ff002e7c82 */ /* 0x000fe20008000000 */
[----:B------:R-:W-:Y:S01]  /*1dd0*/  UMOV UR40, URZ ;  /* 0x000000ff00287c82 */ /* 0x000fe20008000000 */
[----:B------:R-:W-:Y:S01]  /*1de0*/  UMOV UR36, URZ ;  /* 0x000000ff00247c82 */ /* 0x000fe20008000000 */
[----:B------:R-:W-:-:S05]  /*1df0*/  UMOV UR34, URZ ;  /* 0x000000ff00227c82 */ /* 0x000fca0008000000 */
.L_x_31:
[----:B------:R-:W-:Y:S01]  /*1e00*/  USHF.L.U32 UR13, UR30, 0x1f, URZ ;  /* 0x0000001f1e0d7899 */ /* 0x000fe200080006ff */
[----:B------:R-:W-:Y:S01]  /*1e10*/  SHF.L.U32 R2, R6, 0x1f, RZ ;  /* 0x0000001f06027819 */ /* 0x000fe200000006ff */
[----:B------:R-:W-:Y:S02]  /*1e20*/  ULEA UR16, UR29, UR12, 0x3 ;  /* 0x0000000c1d107291 */ /* 0x000fe4000f8e18ff */
[----:B------:R-:W-:Y:S02]  /*1e30*/  ULEA UR18, UR31, UR12, 0x3 ;  /* 0x0000000c1f127291 */ /* 0x000fe4000f8e18ff */
[----:B------:R-:W-:Y:S01]  /*1e40*/  MOV R0, UR13 ;  /* 0x0000000d00007c02 */ /* 0x000fe20008000f00 */
[----:B------:R-:W-:Y:S02]  /*1e50*/  ULEA UR17, UR31, UR32, 0x7 ;  /* 0x000000201f117291 */ /* 0x000fe4000f8e38ff */
[----:B------:R-:W-:Y:S02]  /*1e60*/  UPLOP3.LUT UP2, UPT, UPT, UPT, UPT, 0x40, 0x4 ;  /* 0x000000000004789c */ /* 0x000fe40003f4e870 */
[----:B------:R3:W4:Y:S02]  /*1e70*/  SYNCS.PHASECHK.TRANS64.TRYWAIT P1, [UR16], R0 ;  /* 0x00000000ff0075a7 */ /* 0x0007240008021110 */
[----:B------:R-:W5:Y:S02]  /*1e80*/  SYNCS.PHASECHK.TRANS64.TRYWAIT P0, [UR18+0x70], R2 ;  /* 0x00007002ff0075a7 */ /* 0x000f640008001112 */
[----:B---345:R-:W-:Y:S05]  /*1e90*/  @P0 BRA `(.L_x_25) ;  /* 0x0000000000080947 */ /* 0x038fea0003800000 */
[----:B------:R-:W3:Y:S02]  /*1ea0*/  SYNCS.PHASECHK.TRANS64.TRYWAIT P0, [UR18+0x70], R2 ;  /* 0x00007002ff0075a7 */ /* 0x000ee40008001112 */
[----:B---3--:R-:W-:Y:S05]  /*1eb0*/  @!P0 BRA `(.L_x_26) ;  /* 0x0000002800f48947 */ /* 0x008fea0003800000 */
.L_x_25:
[----:B------:R-:W-:-:S05]  /*1ec0*/  UMOV UR27, URZ ;  /* 0x000000ff001b7c82 */ /* 0x000fca0008000000 */
.L_x_29:
[----:B------:R-:W-:Y:S02]  /*1ed0*/  USHF.L.U32 UR28, UR29, 0xa, URZ ;  /* 0x0000000a1d1c7899 */ /* 0x000fe400080006ff */
[----:B------:R-:W-:Y:S02]  /*1ee0*/  UIADD3 UR23, UPT, UPT, UR29, 0x1, URZ ;  /* 0x000000011d177890 */ /* 0x000fe4000fffe0ff */
[----:B------:R-:W-:Y:S02]  /*1ef0*/  UISETP.GT.U32.AND UP0, UPT, UR27, 0x1e, UPT ;  /* 0x0000001e1b00788c */ /* 0x000fe4000bf04070 */
[----:B------:R-:W-:Y:S02]  /*1f00*/  UIADD3 UR16, UPT, UPT, UR28, 0x6, URZ ;  /* 0x000000061c107890 */ /* 0x000fe4000fffe0ff */
[----:B----4-:R-:W-:Y:S02]  /*1f10*/  ULEA UR58, UR29, UR20, 0x6 ;  /* 0x000000141d3a7291 */ /* 0x010fe4000f8e30ff */
[----:B------:R-:W-:Y:S01]  /*1f20*/  ULEA UR54, UR29, UR19, 0x6 ;  /* 0x000000131d367291 */ /* 0x000fe2000f8e30ff */
[----:B------:R-:W-:Y:S01]  /*1f30*/  PLOP3.LUT P0, PT, PT, PT, UP0, 0x80, 0x8 ;  /* 0x000000000008781c */ /* 0x000fe20003f0f008 */
[----:B------:R-:W-:Y:S02]  /*1f40*/  ULEA UR13, UR29, UR12, 0x3 ;  /* 0x0000000c1d0d7291 */ /* 0x000fe4000f8e18ff */
[----:B------:R-:W-:Y:S02]  /*1f50*/  UISETP.NE.AND UP1, UPT, UR23, 0x6, UPT ;  /* 0x000000061700788c */ /* 0x000fe4000bf25270 */
[----:B------:R-:W-:Y:S02]  /*1f60*/  UIADD3 UR50, UPT, UPT, UR28, UR22, URZ ;  /* 0x000000161c327290 */ /* 0x000fe4000fffe0ff */
[----:B------:R-:W-:Y:S02]  /*1f70*/  UIADD3 UR48, UPT, UPT, UR28, UR21, URZ ;  /* 0x000000151c307290 */ /* 0x000fe4000fffe0ff */
[----:B------:R-:W-:Y:S02]  /*1f80*/  UIADD3 UR44, UPT, UPT, UR22, 0x2, UR28 ;  /* 0x00000002162c7890 */ /* 0x000fe4000fffe01c */
[----:B------:R-:W-:Y:S02]  /*1f90*/  UIADD3 UR42, UPT, UPT, UR21, 0x2, UR28 ;  /* 0x00000002152a7890 */ /* 0x000fe4000fffe01c */
[----:B------:R-:W-:Y:S02]  /*1fa0*/  UIADD3 UR38, UPT, UPT, UR22, 0x4, UR28 ;  /* 0x0000000416267890 */ /* 0x000fe4000fffe01c */
[----:B------:R-:W-:Y:S02]  /*1fb0*/  UIADD3 UR26, UPT, UPT, UR16, UR22, URZ ;  /* 0x00000016101a7290 */ /* 0x000fe4000fffe0ff */
[----:B------:R-:W-:Y:S02]  /*1fc0*/  UIADD3 UR56, UPT, UPT, UR58, 0x20, URZ ;  /* 0x000000203a387890 */ /* 0x000fe4000fffe0ff */
[----:B------:R-:W-:Y:S02]  /*1fd0*/  UIADD3 UR52, UPT, UPT, UR54, 0x20, URZ ;  /* 0x0000002036347890 */ /* 0x000fe4000fffe0ff */
[----:B------:R-:W-:Y:S02]  /*1fe0*/  UIADD3 UR28, UPT, UPT, UR21, 0x4, UR28 ;  /* 0x00000004151c7890 */ /* 0x000fe4000fffe01c */
[----:B------:R-:W-:Y:S02]  /*1ff0*/  UIADD3 UR25, UPT, UPT, UR13, 0x30, URZ ;  /* 0x000000300d197890 */ /* 0x000fe4000fffe0ff */
[----:B------:R-:W-:Y:S02]  /*2000*/  USEL UR24, URZ, 0x1, UP1 ;  /* 0x00000001ff187887 */ /* 0x000fe40008800000 */
[----:B------:R-:W-:Y:S02]  /*2010*/  UIADD3 UR16, UPT, UPT, UR16, UR21, URZ ;  /* 0x0000001510107290 */ /* 0x000fe4000fffe0ff */
[----:B------:R-:W-:Y:S01]  /*2020*/  USEL UR29, UR23, URZ, UP1 ;  /* 0x000000ff171d7287 */ /* 0x000fe20008800000 */
[----:B------:R-:W-:Y:S01]  /*2030*/  UMOV UR59, 0x4008 ;  /* 0x00004008003b7882 */ /* 0x000fe20000000000 */
        /* <DEDUP_REMOVED lines=8> */
[----:B---3--:R-:W-:Y:S05]  /*20c0*/  @P1 BRA `(.L_x_27) ;  /* 0x0000000000101947 */ /* 0x008fea0003800000 */
[----:B------:R-:W-:Y:S06]  /*20d0*/  USHF.L.U32 UR23, UR30, 0x1f, URZ ;  /* 0x0000001f1e177899 */ /* 0x000fec00080006ff */
[----:B---3--:R-:W-:Y:S04]  /*20e0*/  MOV R0, UR23 ;  /* 0x0000001700007c02 */ /* 0x008fe80008000f00 */
[----:B------:R-:W3:Y:S02]  /*20f0*/  SYNCS.PHASECHK.TRANS64.TRYWAIT P1, [UR13], R0 ;  /* 0x00000000ff0075a7 */ /* 0x000ee4000802110d */
[----:B---3--:R-:W-:Y:S05]  /*2100*/  @!P1 BRA `(.L_x_28) ;  /* 0x00000028007c9947 */ /* 0x008fea0003800000 */
.L_x_27:
[----:B------:R-:W-:Y:S01]  /*2110*/  ULOP3.LUT UR30, UR30, UR24, URZ, 0x3c, !UPT ;  /* 0x000000181e1e7292 */ /* 0x000fe2000f8e3cff */
[----:B------:R-:W-:Y:S01]  /*2120*/  PLOP3.LUT P1, PT, PT, PT, PT, 0x80, 0x8 ;  /* 0x000000000008781c */ /* 0x000fe20003f2f070 */
[----:B------:R-:W-:Y:S01]  /*2130*/  UIADD3 UR27, UPT, UPT, UR27, 0x1, URZ ;  /* 0x000000011b1b7890 */ /* 0x000fe2000fffe0ff */
[----:B------:R4:W-:Y:S01]  /*2140*/  UTCCP.T.S.4x32dp128bit tmem[UR32+0x100], gdesc[UR58] ;  /* 0x0001003a200079e7 */ /* 0x0009e20009100000 */
[----:B------:R-:W-:Y:S01]  /*2150*/  UMOV UR64, UR16 ;  /* 0x0000001000407c82 */ /* 0x000fe20008000000 */
[----:B------:R-:W-:Y:S01]  /*2160*/  @!UP0 USHF.L.U32 UR13, UR30, 0x1f, URZ ;  /* 0x0000001f1e0d8899 */ /* 0x000fe200080006ff */
[----:B------:R4:W-:Y:S01]  /*2170*/  UTCCP.T.S.4x32dp128bit tmem[UR32+0x104], gdesc[UR56] ;  /* 0x00010438200079e7 */ /* 0x0009e20009100000 */
[----:B------:R-:W-:Y:S01]  /*2180*/  @!UP0 ULEA UR16, UR29, UR12, 0x3 ;  /* 0x0000000c1d108291 */ /* 0x000fe2000f8e18ff */
[----:B------:R4:W-:Y:S01]  /*2190*/  UTCCP.T.S.4x32dp128bit tmem[UR32+0x110], gdesc[UR54] ;  /* 0x00011036200079e7 */ /* 0x0009e20009100000 */
[----:B------:R4:W-:Y:S01]  /*21a0*/  UTCCP.T.S.4x32dp128bit tmem[UR32+0x114], gdesc[UR52] ;  /* 0x00011434200079e7 */ /* 0x0009e20009100000 */
[----:B------:R4:W-:Y:S01]  /*21b0*/  UTCQMMA gdesc[UR48], gdesc[UR50], tmem[UR17], tmem[UR46], idesc[UR47], tmem[UR10], UP2 ;  /* 0x000a2e3230007dea */ /* 0x0009e20009000311 */
[----:B------:R-:W-:Y:S01]  /*21c0*/  UMOV UR60, UR28 ;  /* 0x0000001c003c7c82 */ /* 0x000fe20008000000 */
[----:B------:R-:W-:Y:S01]  /*21d0*/  UMOV UR61, 0x40004040 ;  /* 0x40004040003d7882 */ /* 0x000fe20000000000 */
[----:B---3--:R-:W-:Y:S01]  /*21e0*/  MOV R0, UR13 ;  /* 0x0000000d00007c02 */ /* 0x008fe20008000f00 */
[----:B------:R4:W-:Y:S01]  /*21f0*/  UTCQMMA gdesc[UR42], gdesc[UR44], tmem[UR17], tmem[UR40], idesc[UR41], tmem[UR6], UPT ;  /* 0x0006282c2a007dea */ /* 0x0009e2000b800311 */
[----:B------:R-:W-:Y:S01]  /*2200*/  UMOV UR62, UR26 ;  /* 0x0000001a003e7c82 */ /* 0x000fe20008000000 */
[----:B------:R-:W-:Y:S01]  /*2210*/  UMOV UR63, 0x40004040 ;  /* 0x40004040003f7882 */ /* 0x000fe20000000000 */
[----:B------:R-:W-:Y:S01]  /*2220*/  UMOV UR65, 0x40004040 ;  /* 0x4000404000417882 */ /* 0x000fe20000000000 */
[----:B------:R4:W-:Y:S01]  /*2230*/  UTCQMMA gdesc[UR60], gdesc[UR38], tmem[UR17], tmem[UR36], idesc[UR37], tmem[UR8], UPT ;  /* 0x000824263c007dea */ /* 0x0009e2000b800311 */
[----:B------:R4:W-:Y:S01]  /*2240*/  UTCQMMA gdesc[UR64], gdesc[UR62], tmem[UR17], tmem[UR34], idesc[UR35], tmem[UR4], UPT ;  /* 0x0004223e40007dea */ /* 0x0009e2000b800311 */
[----:B------:R4:W-:Y:S01]  /*2250*/  UTCBAR [UR25], URZ ;  /* 0x000000ff190073e9 */ /* 0x0009e200080000ff */
[----:B------:R4:W3:Y:S01]  /*2260*/  @!P0 SYNCS.PHASECHK.TRANS64.TRYWAIT P1, [UR16], R0 ;  /* 0x00000000ff0085a7 */ /* 0x0008e20008021110 */
[----:B------:R-:W-:Y:S02]  /*2270*/  UISETP.NE.AND UP0, UPT, UR27, 0x20, UPT ;  /* 0x000000201b00788c */ /* 0x000fe4000bf05270 */
[----:B------:R-:W-:Y:S07]  /*2280*/  UPLOP3.LUT UP2, UPT, UPT, UPT, UPT, 0x80, 0x8 ;  /* 0x000000000008789c */ /* 0x000fee0003f4f070 */
[----:B------:R-:W-:Y:S05]  /*2290*/  BRA.U UP0, `(.L_x_29) ;  /* 0xfffffffd000c7547 */ /* 0x000fea000b83ffff */
[----:B------:R-:W-:Y:S01]  /*22a0*/  UIADD3 UR31, UPT, UPT, UR31, 0x1, URZ ;  /* 0x000000011f1f7890 */ /* 0x000fe2000fffe0ff */
[----:B----4-:R-:W-:Y:S01]  /*22b0*/  LEA R0, R5, UR12, 0x3 ;  /* 0x0000000c05007c11 */ /* 0x010fe2000f8e18ff */
[----:B------:R-:W-:Y:S01]  /*22c0*/  UIADD3 UR18, UPT, UPT, UR18, 0x60, URZ ;  /* 0x0000006012127890 */ /* 0x000fe2000fffe0ff */
[----:B------:R-:W-:Y:S01]  /*22d0*/  IMAD.U32 R3, R4, -0x80000000, RZ ;  /* 0x8000000004037824 */ /* 0x000fe200078e00ff */
[----:B------:R-:W-:-:S04]  /*22e0*/  UISETP.NE.AND UP0, UPT, UR31, 0x2, UPT ;  /* 0x000000021f00788c */ /* 0x000fc8000bf05270 */
[----:B------:R-:W-:Y:S02]  /*22f0*/  USEL UR13, URZ, 0x1, UP0 ;  /* 0x00000001ff0d7887 */ /* 0x000fe40008000000 */
[----:B------:R-:W-:Y:S01]  /*2300*/  USEL UR31, UR31, URZ, UP0 ;  /* 0x000000ff1f1f7287 */ /* 0x000fe20008000000 */
[----:B------:R4:W-:Y:S03]  /*2310*/  UTCBAR [UR18], URZ ;  /* 0x000000ff120073e9 */ /* 0x0009e600080000ff */
[----:B------:R-:W-:Y:S01]  /*2320*/  ULEA UR16, UR31, UR12, 0x3 ;  /* 0x0000000c1f107291 */ /* 0x000fe2000f8e18ff */
[----:B------:R-:W-:-:S05]  /*2330*/  LOP3.LUT R6, R6, UR13, RZ, 0x3c, !PT ;  /* 0x0000000d06067c12 */ /* 0x000fca000f8e3cff */
[----:B------:R-:W-:-:S04]  /*2340*/  IMAD.U32 R2, R6, -0x80000000, RZ ;  /* 0x8000000006027824 */ /* 0x000fc800078e00ff */
[----:B------:R4:W-:Y:S01]  /*2350*/  SYNCS.PHASECHK.TRANS64.TRYWAIT PT, [UR16+0x70], R2 ;  /* 0x00007002ff0075a7 */ /* 0x0009e200080e1110 */
[----:B------:R-:W5:Y:S02]  /*2360*/  SYNCS.PHASECHK.TRANS64.TRYWAIT P0, [R0+URZ+0x80], R3 ;  /* 0x00008003000075a7 */ /* 0x000f6400080011ff */
[----:B----45:R-:W-:Y:S05]  /*2370*/  @!P0 BRA `(.L_x_30) ;  /* 0x0000002800008947 */ /* 0x030fea0003800000 */
.L_x_73:
[C---:B------:R-:W-:Y:S01]  /*2380*/  LEA R2, R5.reuse, UR12, 0x4 ;  /* 0x0000000c05027c11 */ /* 0x040fe2000f8e20ff */
[----:B------:R-:W-:Y:S02]  /*2390*/  VIADD R5, R5, 0x1 ;  /* 0x0000000105057836 */ /* 0x000fe40000000000 */
[----:B----4-:R-:W-:-:S03]  /*23a0*/  IMAD.MOV.U32 R3, RZ, RZ, 0x1 ;  /* 0x00000001ff037424 */ /* 0x010fc600078e00ff */
[----:B------:R-:W4:Y:S01]  /*23b0*/  LDS R2, [R2+0x3841c] ;  /* 0x03841c0002027984 */ /* 0x000f220000000800 */
[C---:B---3--:R-:W-:Y:S01]  /*23c0*/  ISETP.NE.AND P1, PT, R5.reuse, 0x2, PT ;  /* 0x000000020500780c */ /* 0x048fe20003f25270 */
[----:B------:R3:W-:Y:S06]  /*23d0*/  MEMBAR.ALL.CTA ;  /* 0x0000000000007992 */ /* 0x0007ec0000008000 */
[----:B---3--:R-:W3:Y:S01]  /*23e0*/  FENCE.VIEW.ASYNC.S ;  /* 0x00000000000073c6 */ /* 0x008ee20000000000 */
[----:B------:R-:W-:Y:S01]  /*23f0*/  SEL R5, R5, RZ, P1 ;  /* 0x000000ff05057207 */ /* 0x000fe20000800000 */
[----:B---3--:R3:W-:Y:S01]  /*2400*/  SYNCS.ARRIVE.TRANS64.ART0 RZ, [R0+URZ+0x90], R3 ;  /* 0x0000900300ff79a7 */ /* 0x0087e200085000ff */
[----:B----4-:R-:W-:-:S02]  /*2410*/  ISETP.NE.AND P0, PT, R2, 0x1, PT ;  /* 0x000000010200780c */ /* 0x010fc40003f05270 */
[----:B---3--:R-:W-:-:S04]  /*2420*/  SEL R3, RZ, 0x1, P1 ;  /* 0x00000001ff037807 */ /* 0x008fc80000800000 */
[----:B------:R-:W-:-:S07]  /*2430*/  LOP3.LUT R4, R4, R3, RZ, 0x3c, !PT ;  /* 0x0000000304047212 */ /* 0x000fce00078e3cff */
[----:B------:R-:W-:Y:S05]  /*2440*/  @!P0 BRA `(.L_x_31) ;  /* 0xfffffff8006c8947 */ /* 0x000fea000383ffff */
[----:B------:R-:W-:-:S06]  /*2450*/  UIADD3 UR31, UPT, UPT, UR31, 0x1, URZ ;  /* 0x000000011f1f7890 */ /* 0x000fcc000fffe0ff */
[----:B------:R-:W-:Y:S02]  /*2460*/  MOV R0, UR31 ;  /* 0x0000001f00007c02 */ /* 0x000fe40008000f00 */
.L_x_24:
[----:B------:R-:W3:Y:S02]  /*2470*/  S2UR UR4, SR_CgaCtaId ;  /* 0x00000000000479c3 */ /* 0x000ee40000008800 */
[----:B---3--:R-:W-:-:S04]  /*2480*/  ULOP3.LUT UR4, UR4, 0x1, URZ, 0xc0, !UPT ;  /* 0x0000000104047892 */ /* 0x008fc8000f8ec0ff */
[----:B------:R-:W-:-:S09]  /*2490*/  UISETP.NE.U32.AND UP0, UPT, UR4, 0x1, UPT ;  /* 0x000000010400788c */ /* 0x000fd2000bf05070 */
[----:B------:R-:W-:Y:S05]  /*24a0*/  BRA.U !UP0, `(.L_x_22) ;  /* 0x0000000108207547 */ /* 0x000fea000b800000 */
[----:B------:R-:W-:-:S04]  /*24b0*/  ISETP.NE.AND P0, PT, R0, 0x2, PT ;  /* 0x000000020000780c */ /* 0x000fc80003f05270 */
[----:B------:R-:W-:Y:S02]  /*24c0*/  SEL R3, RZ, 0x1, P0 ;  /* 0x00000001ff037807 */ /* 0x000fe40000000000 */
[----:B------:R-:W-:Y:S02]  /*24d0*/  SEL R0, R0, RZ, P0 ;  /* 0x000000ff00007207 */ /* 0x000fe40000000000 */
[----:B------:R-:W-:Y:S02]  /*24e0*/  LOP3.LUT R3, R6, R3, RZ, 0x3c, !PT ;  /* 0x0000000306037212 */ /* 0x000fe400078e3cff */
[----:B------:R-:W-:-:S03]  /*24f0*/  LEA R0, R0, UR12, 0x3 ;  /* 0x0000000c00007c11 */ /* 0x000fc6000f8e18ff */
[----:B------:R-:W-:-:S04]  /*2500*/  IMAD.U32 R2, R3, -0x80000000, RZ ;  /* 0x8000000003027824 */ /* 0x000fc800078e00ff */
[----:B------:R-:W3:Y:S02]  /*2510*/  SYNCS.PHASECHK.TRANS64.TRYWAIT P0, [R0+URZ+0x70], R2 ;  /* 0x00007002000075a7 */ /* 0x000ee400080011ff */
[----:B---3--:R-:W-:Y:S05]  /*2520*/  @!P0 BRA `(.L_x_32) ;  /* 0x0000002400ac8947 */ /* 0x008fea0003800000 */
.L_x_22:
[----:B------:R-:W-:-:S13]  /*2530*/  ISETP.GT.AND P0, PT, R122, 0x3, PT ;  /* 0x000000037a00780c */ /* 0x000fda0003f04270 */
[----:B-1----:R-:W-:Y:S05]  /*2540*/  @P0 EXIT ;  /* 0x000000000000094d */ /* 0x002fea0003800000 */
[----:B------:R-:W-:Y:S05]  /*2550*/  BRA.U !UP4, `(.L_x_33) ;  /* 0x000000010cb87547 */ /* 0x000fea000b800000 */
[----:B------:R-:W1:Y:S01]  /*2560*/  S2UR UR6, SR_CgaCtaId ;  /* 0x00000000000679c3 */ /* 0x000e620000008800 */
[----:B------:R-:W-:Y:S01]  /*2570*/  NOP ;  /* 0x0000000000007918 */ /* 0x000fe20000000000 */
[----:B------:R-:W-:Y:S01]  /*2580*/  UMOV UR4, 0x40 ;  /* 0x0000004000047882 */ /* 0x000fe20000000000 */
[----:B------:R-:W-:Y:S01]  /*2590*/  UMOV UR5, 0x400 ;  /* 0x0000040000057882 */ /* 0x000fe20000000000 */
[----:B-1----:R-:W-:Y:S02]  /*25a0*/  ULEA UR4, UR6, UR4, 0x18 ;  /* 0x0000000406047291 */ /* 0x002fe4000f8ec0ff */
[----:B------:R-:W-:-:S07]  /*25b0*/  ULEA UR5, UR6, UR5, 0x18 ;  /* 0x0000000506057291 */ /* 0x000fce000f8ec0ff */
[----:B---3--:R-:W1:Y:S02]  /*25c0*/  LDS.U8 R0, [UR4] ;  /* 0x00000004ff007984 */ /* 0x008e640008000000 */
[----:B-1----:R-:W-:-:S13]  /*25d0*/  ISETP.NE.AND P0, PT, R0, RZ, PT ;  /* 0x000000ff0000720c */ /* 0x002fda0003f05270 */
[----:B------:R-:W-:Y:S05]  /*25e0*/  @P0 BRA `(.L_x_34) ;  /* 0x00000000007c0947 */ /* 0x000fea0003800000 */
[----:B------:R-:W-:-:S13]  /*25f0*/  ELECT P0, URZ, PT ;  /* 0x0000000000ff782f */ /* 0x000fda0003800000 */
[----:B------:R-:W-:Y:S05]  /*2600*/  @!P0 BRA `(.L_x_35) ;  /* 0x0000000000848947 */ /* 0x000fea0003800000 */
[----:B------:R-:W-:Y:S01]  /*2610*/  UMOV UR4, 0x10 ;  /* 0x0000001000047882 */ /* 0x000fe20000000000 */
[----:B------:R-:W-:-:S04]  /*2620*/  IMAD.MOV.U32 R2, RZ, RZ, 0xffff ;  /* 0x0000ffffff027424 */ /* 0x000fc800078e00ff */
[----:B------:R-:W-:Y:S04]  /*2630*/  DEPBAR.LE SB1, 0x36 ;  /* 0x00009d800000791a */ /* 0x000fe80000000000 */
[----:B------:R-:W1:Y:S02]  /*2640*/  UTCATOMSWS.FIND_AND_SET.ALIGN UP0, UR4, UR4 ;  /* 0x00000004000475e3 */ /* 0x000e640008000800 */
[----:B-1----:R-:W-:Y:S01]  /*2650*/  PLOP3.LUT P0, PT, PT, PT, UP0, 0x80, 0x8 ;  /* 0x000000000008781c */ /* 0x002fe20003f0f008 */
[----:B------:R-:W-:-:S03]  /*2660*/  IMAD.U32 R5, RZ, RZ, UR4 ;  /* 0x00000004ff057e24 */ /* 0x000fc6000f8e00ff */
[----:B------:R-:W-:-:S04]  /*2670*/  SEL R0, RZ, 0xffffffff, !P0 ;  /* 0xffffffffff007807 */ /* 0x000fc80004000000 */
[----:B------:R-:W-:Y:S01]  /*2680*/  ISETP.NE.AND P0, PT, R0, RZ, PT ;  /* 0x000000ff0000720c */ /* 0x000fe20003f05270 */
[----:B------:R-:W-:-:S12]  /*2690*/  IMAD.MOV.U32 R0, RZ, RZ, 0x1 ;  /* 0x00000001ff007424 */ /* 0x000fd800078e00ff */
[----:B------:R-:W-:Y:S05]  /*26a0*/  @P0 BRA `(.L_x_36) ;  /* 0x0000000000240947 */ /* 0x000fea0003800000 */
.L_x_37:
[----:B------:R-:W-:Y:S05]  /*26b0*/  NANOSLEEP 0x64 ;  /* 0x000000640000795d */ /* 0x000fea0003800000 */
[----:B------:R-:W-:-:S05]  /*26c0*/  UMOV UR4, 0x10 ;  /* 0x0000001000047882 */ /* 0x000fca0000000000 */
[----:B------:R-:W-:Y:S04]  /*26d0*/  DEPBAR.LE SB1, 0x36 ;  /* 0x00009d800000791a */ /* 0x000fe80000000000 */
[----:B------:R-:W1:Y:S02]  /*26e0*/  UTCATOMSWS.FIND_AND_SET.ALIGN UP0, UR4, UR4 ;  /* 0x00000004000475e3 */ /* 0x000e640008000800 */
[----:B-1----:R-:W-:Y:S01]  /*26f0*/  PLOP3.LUT P0, PT, PT, PT, UP0, 0x80, 0x8 ;  /* 0x000000000008781c */ /* 0x002fe20003f0f008 */
[----:B------:R-:W-:-:S03]  /*2700*/  IMAD.U32 R5, RZ, RZ, UR4 ;  /* 0x00000004ff057e24 */ /* 0x000fc6000f8e00ff */
[----:B------:R-:W-:-:S04]  /*2710*/  SEL R3, RZ, 0xffffffff, !P0 ;  /* 0xffffffffff037807 */ /* 0x000fc80004000000 */
[----:B------:R-:W-:-:S13]  /*2720*/  ISETP.NE.AND P0, PT, R3, RZ, PT ;  /* 0x000000ff0300720c */ /* 0x000fda0003f05270 */
[----:B------:R-:W-:Y:S05]  /*2730*/  @!P0 BRA `(.L_x_37) ;  /* 0xfffffffc00dc8947 */ /* 0x000fea000383ffff */
.L_x_36:
[C---:B------:R-:W-:Y:S01]  /*2740*/  VIADD R3, R5.reuse, 0x10 ;  /* 0x0000001005037836 */ /* 0x040fe20000000000 */
[----:B------:R-:W-:Y:S01]  /*2750*/  UMOV UR4, 0x50 ;  /* 0x0000005000047882 */ /* 0x000fe20000000000 */
[----:B------:R-:W-:Y:S01]  /*2760*/  SHF.L.U32 R2, R2, R5, RZ ;  /* 0x0000000502027219 */ /* 0x000fe200000006ff */
[----:B------:R-:W-:Y:S01]  /*2770*/  ULEA UR4, UR6, UR4, 0x18 ;  /* 0x0000000406047291 */ /* 0x000fe2000f8ec0ff */
[----:B------:R-:W-:Y:S01]  /*2780*/  IMAD.SHL.U32 R5, R5, 0x20, RZ ;  /* 0x0000002005057824 */ /* 0x000fe200078e00ff */
[----:B------:R-:W-:-:S04]  /*2790*/  SHF.L.U32 R3, R0, R3, RZ ;  /* 0x0000000300037219 */ /* 0x000fc800000006ff */
[----:B------:R-:W-:-:S05]  /*27a0*/  LOP3.LUT R2, R3, R2, RZ, 0xfc, !PT ;  /* 0x0000000203027212 */ /* 0x000fca00078efcff */
[----:B------:R1:W-:Y:S04]  /*27b0*/  ATOMS.OR RZ, [UR4], R2 ;  /* 0x00000002ffff798c */ /* 0x0003e8000b000004 */
[----:B------:R1:W-:Y:S01]  /*27c0*/  STS [UR5+0xa8], R5 ;  /* 0x0000a805ff007988 */ /* 0x0003e20008000805 */
[----:B------:R-:W-:Y:S05]  /*27d0*/  BRA `(.L_x_35) ;  /* 0x0000000000107947 */ /* 0x000fea0003800000 */
.L_x_34:
[----:B------:R-:W-:Y:S02]  /*27e0*/  MOV R0, 0xffffffff ;  /* 0xffffffff00007802 */ /* 0x000fe40000000f00 */
[----:B------:R-:W-:-:S03]  /*27f0*/  MOV R2, 0x2820 ;  /* 0x0000282000027802 */ /* 0x000fc60000000f00 */
[----:B------:R1:W-:Y:S04]  /*2800*/  STS [UR5+0xa8], R0 ;  /* 0x0000a800ff007988 */ /* 0x0003e80008000805 */
[----:B-12---:R-:W-:Y:S05]  /*2810*/  CALL.REL.NOINC `($__internal_1_$__cuda_sm10x_tcgen05_guardrail_trap_phase_invalid_during_alloc) ;  /* 0x00000024005c7944 */ /* 0x006fea0003c00000 */
.L_x_35:
[----:B------:R-:W-:Y:S05]  /*2820*/  WARPSYNC.ALL ;  /* 0x0000000000007948 */ /* 0x000fea0003800000 */
[----:B------:R-:W-:Y:S01]  /*2830*/  NOP ;  /* 0x0000000000007918 */ /* 0x000fe20000000000 */
.L_x_33:
[----:B------:R-:W4:Y:S08]  /*2840*/  S2UR UR4, SR_CgaCtaId ;  /* 0x00000000000479c3 */ /* 0x000f300000008800 */
[----:B------:R-:W-:Y:S06]  /*2850*/  BAR.SYNC.DEFER_BLOCKING 0x3, 0xa0 ;  /* 0x00c2800000007b1d */ /* 0x000fec0000010000 */
[----:B------:R-:W-:-:S02]  /*2860*/  UMOV UR5, 0x400 ;  /* 0x0000040000057882 */ /* 0x000fc40000000000 */
[----:B----4-:R-:W-:-:S06]  /*2870*/  ULEA UR4, UR4, UR5, 0x18 ;  /* 0x0000000504047291 */ /* 0x010fcc000f8ec0ff */
[----:B------:R-:W-:-:S05]  /*2880*/  MOV R87, UR4 ;  /* 0x0000000400577c02 */ /* 0x000fca0008000f00 */
[----:B------:R4:W1:Y:S01]  /*2890*/  LDS R121, [R87+0xa8] ;  /* 0x0000a80057797984 */ /* 0x0008620000000800 */
[----:B------:R-:W5:Y:S02]  /*28a0*/  SYNCS.PHASECHK.TRANS64.TRYWAIT P0, [R87+URZ+0x80], RZ ;  /* 0x000080ff570075a7 */ /* 0x000f6400080011ff */
[----:B-1--45:R-:W-:Y:S05]  /*28b0*/  @!P0 BRA `(.L_x_38) ;  /* 0x0000002000e08947 */ /* 0x032fea0003800000 */
.L_x_75:
[----:B------:R-:W4:Y:S01]  /*28c0*/  LDS.128 R88, [R87+0x38410] ;  /* 0x0384100057587984 */ /* 0x000f220000000c00 */
[----:B---3--:R-:W-:Y:S01]  /*28d0*/  HFMA2 R0, -RZ, RZ, 0, 5.9604644775390625e-08 ;  /* 0x00000001ff007431 */ /* 0x008fe200000001ff */
[----:B------:R3:W-:Y:S06]  /*28e0*/  MEMBAR.ALL.CTA ;  /* 0x0000000000007992 */ /* 0x0007ec0000008000 */
[----:B---3--:R-:W3:Y:S02]  /*28f0*/  FENCE.VIEW.ASYNC.S ;  /* 0x00000000000073c6 */ /* 0x008ee40000000000 */
[----:B---3--:R3:W-:Y:S01]  /*2900*/  SYNCS.ARRIVE.TRANS64.ART0 RZ, [R87+URZ+0x90], R0 ;  /* 0x0000900057ff79a7 */ /* 0x0087e200085000ff */
[----:B----4-:R-:W-:-:S13]  /*2910*/  ISETP.NE.AND P0, PT, R91, 0x1, PT ;  /* 0x000000015b00780c */ /* 0x010fda0003f05270 */
[----:B---3--:R-:W-:Y:S05]  /*2920*/  @P0 BRA `(.L_x_39) ;  /* 0x0000001800b80947 */ /* 0x008fea0003800000 */
[C---:B------:R-:W-:Y:S01]  /*2930*/  IMAD.SHL.U32 R5, R104.reuse, 0x20, RZ ;  /* 0x0000002068057824 */ /* 0x040fe200078e00ff */
[----:B------:R-:W-:Y:S01]  /*2940*/  SHF.R.U32.HI R2, RZ, 0x5, R104 ;  /* 0x00000005ff027819 */ /* 0x000fe20000011668 */
[----:B------:R-:W-:Y:S01]  /*2950*/  IMAD.SHL.U32 R3, R104, 0x80, RZ ;  /* 0x0000008068037824 */ /* 0x000fe200078e00ff */
[----:B------:R-:W3:Y:S01]  /*2960*/  S2UR UR8, SR_CgaCtaId ;  /* 0x00000000000879c3 */ /* 0x000ee20000008800 */
[----:B------:R-:W4:Y:S01]  /*2970*/  S2R R102, SR_LANEID ;  /* 0x0000000000667919 */ /* 0x000f220000000000 */
[----:B------:R-:W-:Y:S01]  /*2980*/  LOP3.LUT R5, R5, 0x3e0, RZ, 0xc0, !PT ;  /* 0x000003e005057812 */ /* 0x000fe200078ec0ff */
[----:B------:R-:W-:Y:S01]  /*2990*/  IMAD R120, R122, 0x4, R87 ;  /* 0x000000047a787824 */ /* 0x000fe200078e0257 */
[----:B------:R-:W-:Y:S01]  /*29a0*/  LOP3.LUT R3, R3, 0xf80, RZ, 0xc0, !PT ;  /* 0x00000f8003037812 */ /* 0x000fe200078ec0ff */
[----:B------:R-:W-:Y:S01]  /*29b0*/  IMAD.MOV.U32 R108, RZ, RZ, 0x1 ;  /* 0x00000001ff6c7424 */ /* 0x000fe200078e00ff */
[----:B------:R-:W-:Y:S01]  /*29c0*/  CS2R R106, SRZ ;  /* 0x00000000006a7805 */ /* 0x000fe2000001ff00 */
[C---:B------:R-:W-:Y:S01]  /*29d0*/  IMAD R6, R2.reuse, 0x400, R5 ;  /* 0x0000040002067824 */ /* 0x040fe200078e0205 */
[----:B------:R-:W-:Y:S01]  /*29e0*/  UMOV UR9, 0x400 ;  /* 0x0000040000097882 */ /* 0x000fe20000000000 */
[----:B------:R-:W-:Y:S01]  /*29f0*/  IMAD R4, R2, 0x1000, R3 ;  /* 0x0000100002047824 */ /* 0x000fe200078e0203 */
[----:B------:R-:W1:Y:S01]  /*2a00*/  LDCU.64 UR10, c[0x0][0x348] ;  /* 0x00006900ff0a77ac */ /* 0x000e620008000a00 */
[----:B------:R-:W-:-:S02]  /*2a10*/  IMAD.IADD R5, R87, 0x1, R6 ;  /* 0x0000000157057824 */ /* 0x000fc400078e0206 */
[----:B------:R-:W-:Y:S02]  /*2a20*/  IMAD.IADD R3, R87, 0x1, R4 ;  /* 0x0000000157037824 */ /* 0x000fe400078e0204 */
[C---:B------:R-:W-:Y:S02]  /*2a30*/  VIADD R4, R5.reuse, 0x4410 ;  /* 0x0000441005047836 */ /* 0x040fe40000000000 */
[----:B------:R-:W-:Y:S02]  /*2a40*/  VIADD R5, R5, 0x4400 ;  /* 0x0000440005057836 */ /* 0x000fe40000000000 */
[C---:B------:R-:W-:Y:S01]  /*2a50*/  VIADD R6, R3.reuse, 0x430 ;  /* 0x0000043003067836 */ /* 0x040fe20000000000 */
[----:B------:R-:W-:Y:S01]  /*2a60*/  SHF.R.U32.HI R119, RZ, 0x3, R4 ;  /* 0x00000003ff777819 */ /* 0x000fe20000011604 */
[C---:B------:R-:W-:Y:S01]  /*2a70*/  VIADD R7, R3.reuse, 0x420 ;  /* 0x0000042003077836 */ /* 0x040fe20000000000 */
[----:B------:R-:W-:Y:S01]  /*2a80*/  SHF.R.U32.HI R118, RZ, 0x3, R5 ;  /* 0x00000003ff767819 */ /* 0x000fe20000011605 */
[----:B------:R-:W-:Y:S01]  /*2a90*/  IMAD.MOV.U32 R105, RZ, RZ, RZ ;  /* 0x000000ffff697224 */ /* 0x000fe200078e00ff */
[----:B------:R-:W-:Y:S01]  /*2aa0*/  LOP3.LUT R119, R4, 0x10, R119, 0x78, !PT ;  /* 0x0000001004777812 */ /* 0x000fe200078e7877 */
[----:B------:R-:W-:Y:S01]  /*2ab0*/  VIADD R4, R3, 0x410 ;  /* 0x0000041003047836 */ /* 0x000fe20000000000 */
[----:B------:R-:W-:Y:S01]  /*2ac0*/  LOP3.LUT R118, R5, 0x10, R118, 0x78, !PT ;  /* 0x0000001005767812 */ /* 0x000fe200078e7876 */
[----:B------:R-:W-:Y:S01]  /*2ad0*/  VIADD R5, R3, 0x400 ;  /* 0x0000040003057836 */ /* 0x000fe20000000000 */
[----:B------:R-:W-:Y:S01]  /*2ae0*/  SHF.R.U32.HI R117, RZ, 0x3, R6 ;  /* 0x00000003ff757819 */ /* 0x000fe20000011606 */
[----:B------:R-:W-:Y:S01]  /*2af0*/  IMAD R109, R2, 0x200000, R121 ;  /* 0x00200000026d7824 */ /* 0x000fe200078e0279 */
[----:B------:R-:W-:Y:S01]  /*2b00*/  SHF.R.U32.HI R115, RZ, 0x3, R4 ;  /* 0x00000003ff737819 */ /* 0x000fe20000011604 */
[----:B---3--:R-:W-:Y:S01]  /*2b10*/  ULEA UR7, UR8, UR9, 0x18 ;  /* 0x0000000908077291 */ /* 0x008fe2000f8ec0ff */
[----:B------:R-:W-:-:S02]  /*2b20*/  SHF.R.U32.HI R114, RZ, 0x3, R5 ;  /* 0x00000003ff727819 */ /* 0x000fc40000011605 */
[----:B------:R-:W-:Y:S01]  /*2b30*/  LOP3.LUT R117, R6, 0x70, R117, 0x78, !PT ;  /* 0x0000007006757812 */ /* 0x000fe200078e7875 */
[C---:B------:R-:W-:Y:S01]  /*2b40*/  VIADD R6, R3.reuse, 0x470 ;  /* 0x0000047003067836 */ /* 0x040fe20000000000 */
[----:B------:R-:W-:Y:S01]  /*2b50*/  LOP3.LUT R115, R4, 0x70, R115, 0x78, !PT ;  /* 0x0000007004737812 */ /* 0x000fe200078e7873 */
[----:B------:R-:W-:Y:S01]  /*2b60*/  VIADD R4, R3, 0x450 ;  /* 0x0000045003047836 */ /* 0x000fe20000000000 */
[----:B------:R-:W-:Y:S01]  /*2b70*/  LOP3.LUT R114, R5, 0x70, R114, 0x78, !PT ;  /* 0x0000007005727812 */ /* 0x000fe200078e7872 */
[C---:B------:R-:W-:Y:S01]  /*2b80*/  VIADD R5, R3.reuse, 0x460 ;  /* 0x0000046003057836 */ /* 0x040fe20000000000 */
[----:B------:R-:W-:Y:S01]  /*2b90*/  SHF.R.U32.HI R116, RZ, 0x3, R7 ;  /* 0x00000003ff747819 */ /* 0x000fe20000011607 */
[----:B------:R-:W-:Y:S01]  /*2ba0*/  VIADD R3, R3, 0x440 ;  /* 0x0000044003037836 */ /* 0x000fe20000000000 */
[----:B------:R-:W-:Y:S02]  /*2bb0*/  SHF.R.U32.HI R113, RZ, 0x3, R6 ;  /* 0x00000003ff717819 */ /* 0x000fe40000011606 */
[----:B------:R-:W-:-:S02]  /*2bc0*/  SHF.R.U32.HI R112, RZ, 0x3, R5 ;  /* 0x00000003ff707819 */ /* 0x000fc40000011605 */
[----:B------:R-:W-:Y:S02]  /*2bd0*/  SHF.R.U32.HI R111, RZ, 0x3, R4 ;  /* 0x00000003ff6f7819 */ /* 0x000fe40000011604 */
[----:B------:R-:W-:Y:S02]  /*2be0*/  SHF.R.U32.HI R110, RZ, 0x3, R3 ;  /* 0x00000003ff6e7819 */ /* 0x000fe40000011603 */
[----:B------:R-:W-:Y:S02]  /*2bf0*/  LOP3.LUT R116, R7, 0x70, R116, 0x78, !PT ;  /* 0x0000007007747812 */ /* 0x000fe400078e7874 */
[----:B------:R-:W-:Y:S02]  /*2c00*/  LOP3.LUT R113, R6, 0x70, R113, 0x78, !PT ;  /* 0x0000007006717812 */ /* 0x000fe400078e7871 */
[----:B------:R-:W-:Y:S02]  /*2c10*/  LOP3.LUT R112, R5, 0x70, R112, 0x78, !PT ;  /* 0x0000007005707812 */ /* 0x000fe400078e7870 */
[----:B------:R-:W-:-:S02]  /*2c20*/  LOP3.LUT R111, R4, 0x70, R111, 0x78, !PT ;  /* 0x00000070046f7812 */ /* 0x000fc400078e786f */
[----:B-1--4-:R-:W-:-:S07]  /*2c30*/  LOP3.LUT R110, R3, 0x70, R110, 0x78, !PT ;  /* 0x00000070036e7812 */ /* 0x012fce00078e786e */
.L_x_50:
[----:B-1----:R-:W1:Y:S01]  /*2c40*/  LDC.64 R6, c[0x0][0x750] ;  /* 0x0001d400ff067b82 */ /* 0x002e620000000a00 */
[----:B------:R-:W-:-:S04]  /*2c50*/  SHF.L.U32 R125, R88, 0x7, RZ ;  /* 0x00000007587d7819 */ /* 0x000fc800000006ff */
[----:B------:R-:W-:-:S03]  /*2c60*/  IADD3 R5, PT, PT, R125, R104, RZ ;  /* 0x000000687d057210 */ /* 0x000fc60007ffe0ff */
[----:B------:R-:W3:Y:S01]  /*2c70*/  LDC.64 R2, c[0x0][0x758] ;  /* 0x0001d600ff027b82 */ /* 0x000ee20000000a00 */
[----:B------:R-:W-:Y:S02]  /*2c80*/  IMAD R124, R106, 0x8, R87 ;  /* 0x000000086a7c7824 */ /* 0x000fe400078e0257 */
[----:B-1----:R-:W-:-:S05]  /*2c90*/  IMAD.WIDE R6, R90, 0x4, R6 ;  /* 0x000000045a067825 */ /* 0x002fca00078e0206 */
[----:B------:R1:W5:Y:S01]  /*2ca0*/  LDG.E R123, desc[UR14][R6.64] ;  /* 0x0000000e067b7981 */ /* 0x000362000c1e1900 */
[----:B---3--:R-:W-:Y:S01]  /*2cb0*/  IMAD.WIDE R4, R5, 0x4, R2 ;  /* 0x0000000405047825 */ /* 0x008fe200078e0202 */
[----:B------:R-:W-:-:S04]  /*2cc0*/  SHF.L.U32 R3, R105, 0x1f, RZ ;  /* 0x0000001f69037819 */ /* 0x000fc800000006ff */
[----:B------:R1:W5:Y:S01]  /*2cd0*/  LDG.E R88, desc[UR14][R4.64] ;  /* 0x0000000e04587981 */ /* 0x000362000c1e1900 */
[----:B------:R-:W3:Y:S01]  /*2ce0*/  SYNCS.PHASECHK.TRANS64.TRYWAIT P1, [R124+URZ+0x60], R3 ;  /* 0x000060037c0075a7 */ /* 0x000ee200080211ff */
[----:B------:R-:W-:Y:S01]  /*2cf0*/  PLOP3.LUT P0, PT, PT, PT, PT, 0x80, 0x8 ;  /* 0x000000000008781c */ /* 0x000fe20003f0f070 */
[----:B------:R-:W-:Y:S01]  /*2d00*/  IMAD.MOV.U32 R103, RZ, RZ, R90 ;  /* 0x000000ffff677224 */ /* 0x000fe200078e005a */
[----:B-1-3--:R-:W-:Y:S11]  /*2d10*/  @!P1 BRA `(.L_x_40) ;  /* 0x0000001c00dc9947 */ /* 0x00aff60003800000 */
.L_x_77:
[----:B------:R-:W-:Y:S01]  /*2d20*/  HFMA2 R128, -RZ, RZ, 0, 0 ;  /* 0x00000000ff807431 */ /* 0x000fe200000001ff */
[----:B------:R-:W-:Y:S01]  /*2d30*/  SHF.R.S32.HI R86, RZ, 0x1f, R90 ;  /* 0x0000001fff567819 */ /* 0x000fe2000001145a */
[----:B------:R-:W-:Y:S02]  /*2d40*/  IMAD R126, R106, 0x80, R109 ;  /* 0x000000806a7e7824 */ /* 0x000fe400078e026d */
[----:B------:R-:W-:-:S07]  /*2d50*/  IMAD.MOV.U32 R127, RZ, RZ, RZ ;  /* 0x000000ffff7f7224 */ /* 0x000fce00078e00ff */
.L_x_45:
[----:B------:R-:W-:Y:S01]  /*2d60*/  IMAD.SHL.U32 R90, R128, 0x20, RZ ;  /* 0x00000020805a7824 */ /* 0x000fe200078e00ff */
[----:B------:R-:W-:Y:S05]  /*2d70*/  WARPSYNC.ALL ;  /* 0x0000000000007948 */ /* 0x000fea0003800000 */
[----:B------:R-:W-:Y:S01]  /*2d80*/  NOP ;  /* 0x0000000000007918 */ /* 0x000fe20000000000 */
[----:B------:R-:W-:Y:S01]  /*2d90*/  IMAD.IADD R2, R126, 0x1, R90 ;  /* 0x000000017e027824 */ /* 0x000fe200078e025a */
[----:B--2---:R-:W-:-:S04]  /*2da0*/  PLOP3.LUT P2, PT, P0, PT, PT, 0x80, 0x8 ;  /* 0x000000000008781c */ /* 0x004fc8000074f070 */
[----:B------:R-:W-:-:S13]  /*2db0*/  R2UR UR4, R2 ;  /* 0x00000000020472ca */ /* 0x000fda00000e0000 */
[----:B------:R-:W2:Y:S01]  /*2dc0*/  LDTM.x32 R36, tmem[UR4+0x20] ;  /* 0x00002004002479ee */ /* 0x000ea200082c0000 */
[----:B------:R-:W-:-:S13]  /*2dd0*/  R2UR UR4, R2 ;  /* 0x00000000020472ca */ /* 0x000fda00000e0000 */
[----:B-1----:R-:W3:Y:S01]  /*2de0*/  LDTM.x32 R4, tmem[UR4] ;  /* 0x00000004000479ee */ /* 0x002ee200082c0000 */
[-C--:B-12--5:R-:W-:Y:S02]  /*2df0*/  FMUL2 R2, R36.F32x2.HI_LO, R123.reuse.F32 ;  /* 0x0000007b2402724a */ /* 0x0a6fe40001000000 */
[-C--:B------:R-:W-:Y:S02]  /*2e00*/  FMUL2 R36, R40.F32x2.HI_LO, R123.reuse.F32 ;  /* 0x0000007b2824724a */ /* 0x080fe40001000000 */
[-C--:B------:R-:W-:Y:S02]  /*2e10*/  FMUL2 R40, R44.F32x2.HI_LO, R123.reuse.F32 ;  /* 0x0000007b2c28724a */ /* 0x080fe40001000000 */
[-C--:B------:R-:W-:Y:S02]  /*2e20*/  FMUL2 R38, R38.F32x2.HI_LO, R123.reuse.F32 ;  /* 0x0000007b2626724a */ /* 0x080fe40001000000 */
[-C--:B------:R-:W-:Y:S02]  /*2e30*/  FMUL2 R42, R42.F32x2.HI_LO, R123.reuse.F32 ;  /* 0x0000007b2a2a724a */ /* 0x080fe40001000000 */
[----:B------:R-:W-:-:S02]  /*2e40*/  FMUL2 R44, R48.F32x2.HI_LO, R123.F32 ;  /* 0x0000007b302c724a */ /* 0x000fc40001000000 */
[-C--:B------:R-:W-:Y:S02]  /*2e50*/  FMUL2 R46, R46.F32x2.HI_LO, R123.reuse.F32 ;  /* 0x0000007b2e2e724a */ /* 0x080fe40001000000 */
        /* <DEDUP_REMOVED lines=9> */
[-C--:B---3--:R-:W-:Y:S01]  /*2ef0*/  FMUL2 R70, R8.F32x2.HI_LO, R123.reuse.F32 ;  /* 0x0000007b0846724a */ /* 0x088fe20001000000 */
[----:B------:R-:W-:Y:S01]  /*2f00*/  F2FP.BF16.F32.PACK_AB R9, R39, R38 ;  /* 0x000000262709723e */ /* 0x000fe200000010ff */
[-C--:B------:R-:W-:Y:S01]  /*2f10*/  FMUL2 R72, R10.F32x2.HI_LO, R123.reuse.F32 ;  /* 0x0000007b0a48724a */ /* 0x080fe20001000000 */
        /* <DEDUP_REMOVED lines=27> */
[----:B------:R-:W-:Y:S01]  /*30d0*/  FMUL2 R34, R34.F32x2.HI_LO, R123.F32 ;  /* 0x0000007b2222724a */ /* 0x000fe20001000000 */
[----:B------:R-:W-:Y:S01]  /*30e0*/  F2FP.BF16.F32.PACK_AB R20, R57, R56 ;  /* 0x000000383914723e */ /* 0x000fe200000010ff */
[----:B------:R1:W-:Y:S01]  /*30f0*/  STS.128 [R110], R8 ;  /* 0x000000086e007388 */ /* 0x0003e20000000c00 */
[----:B------:R-:W-:-:S02]  /*3100*/  F2FP.BF16.F32.PACK_AB R7, R73, R72 ;  /* 0x000000484907723e */ /* 0x000fc400000010ff */
[----:B------:R-:W-:Y:S01]  /*3110*/  F2FP.BF16.F32.PACK_AB R6, R71, R70 ;  /* 0x000000464706723e */ /* 0x000fe200000010ff */
[----:B------:R2:W-:Y:S01]  /*3120*/  STS.128 [R111], R12 ;  /* 0x0000000c6f007388 */ /* 0x0005e20000000c00 */
[----:B------:R-:W-:Y:S02]  /*3130*/  F2FP.BF16.F32.PACK_AB R5, R69, R68 ;  /* 0x000000444505723e */ /* 0x000fe400000010ff */
[----:B------:R-:W-:Y:S01]  /*3140*/  F2FP.BF16.F32.PACK_AB R4, R65, R64 ;  /* 0x000000404104723e */ /* 0x000fe200000010ff */
[----:B------:R3:W-:Y:S04]  /*3150*/  STS.128 [R112], R16 ;  /* 0x0000001070007388 */ /* 0x0007e80000000c00 */
[----:B------:R4:W-:Y:S04]  /*3160*/  STS.128 [R113], R20 ;  /* 0x0000001471007388 */ /* 0x0009e80000000c00 */
[----:B------:R4:W-:Y:S01]  /*3170*/  STS.128 [R114], R4 ;  /* 0x0000000472007388 */ /* 0x0009e20000000c00 */
[----:B-1----:R-:W-:-:S02]  /*3180*/  F2FP.BF16.F32.PACK_AB R11, R81, R80 ;  /* 0x00000050510b723e */ /* 0x002fc400000010ff */
[----:B------:R-:W-:Y:S02]  /*3190*/  F2FP.BF16.F32.PACK_AB R10, R79, R78 ;  /* 0x0000004e4f0a723e */ /* 0x000fe400000010ff */
[----:B------:R-:W-:Y:S02]  /*31a0*/  F2FP.BF16.F32.PACK_AB R9, R77, R76 ;  /* 0x0000004c4d09723e */ /* 0x000fe400000010ff */
[----:B------:R-:W-:Y:S02]  /*31b0*/  F2FP.BF16.F32.PACK_AB R8, R75, R74 ;  /* 0x0000004a4b08723e */ /* 0x000fe400000010ff */
[----:B--2---:R-:W-:Y:S02]  /*31c0*/  F2FP.BF16.F32.PACK_AB R15, R27, R26 ;  /* 0x0000001a1b0f723e */ /* 0x004fe400000010ff */
[----:B------:R-:W-:Y:S01]  /*31d0*/  F2FP.BF16.F32.PACK_AB R14, R25, R24 ;  /* 0x00000018190e723e */ /* 0x000fe200000010ff */
[----:B------:R4:W-:Y:S01]  /*31e0*/  STS.128 [R115], R8 ;  /* 0x0000000873007388 */ /* 0x0009e20000000c00 */
[----:B------:R-:W-:-:S02]  /*31f0*/  F2FP.BF16.F32.PACK_AB R13, R85, R84 ;  /* 0x00000054550d723e */ /* 0x000fc400000010ff */
[----:B------:R-:W-:Y:S02]  /*3200*/  F2FP.BF16.F32.PACK_AB R12, R83, R82 ;  /* 0x00000052530c723e */ /* 0x000fe400000010ff */
[----:B---3--:R-:W-:Y:S02]  /*3210*/  F2FP.BF16.F32.PACK_AB R19, R35, R34 ;  /* 0x000000222313723e */ /* 0x008fe400000010ff */
[----:B------:R-:W-:Y:S01]  /*3220*/  F2FP.BF16.F32.PACK_AB R18, R33, R32 ;  /* 0x000000202112723e */ /* 0x000fe200000010ff */
[----:B------:R4:W-:Y:S01]  /*3230*/  STS.128 [R116], R12 ;  /* 0x0000000c74007388 */ /* 0x0009e20000000c00 */
[----:B------:R-:W-:Y:S02]  /*3240*/  F2FP.BF16.F32.PACK_AB R17, R31, R30 ;  /* 0x0000001e1f11723e */ /* 0x000fe400000010ff */
[----:B------:R-:W-:-:S05]  /*3250*/  F2FP.BF16.F32.PACK_AB R16, R29, R28 ;  /* 0x0000001c1d10723e */ /* 0x000fca00000010ff */
[----:B------:R4:W-:Y:S01]  /*3260*/  STS.128 [R117], R16 ;  /* 0x0000001075007388 */ /* 0x0009e20000000c00 */
[----:B------:R1:W-:Y:S06]  /*3270*/  MEMBAR.ALL.CTA ;  /* 0x0000000000007992 */ /* 0x0003ec0000008000 */
[----:B-1----:R-:W1:Y:S02]  /*3280*/  FENCE.VIEW.ASYNC.S ;  /* 0x00000000000073c6 */ /* 0x002e640000000000 */
[----:B-1----:R-:W-:Y:S06]  /*3290*/  BAR.SYNC.DEFER_BLOCKING 0x2, 0x80 ;  /* 0x0082000000007b1d */ /* 0x002fec0000010000 */
[----:B------:R-:W-:Y:S05]  /*32a0*/  BRA.U !UP4, `(.L_x_41) ;  /* 0x000000010c447547 */ /* 0x000fea000b800000 */
[----:B------:R-:W-:Y:S01]  /*32b0*/  UIADD3 UR12, UP0, UPT, UR10, 0x240, URZ ;  /* 0x000002400a0c7890 */ /* 0x000fe2000ff1e0ff */
[----:B------:R-:W-:Y:S01]  /*32c0*/  PLOP3.LUT P0, PT, PT, PT, PT, 0x80, 0x8 ;  /* 0x000000000008781c */ /* 0x000fe20003f0f070 */
[----:B------:R-:W-:Y:S01]  /*32d0*/  IMAD R90, R89, 0x80, R90 ;  /* 0x00000080595a7824 */ /* 0x000fe200078e025a */
[----:B----4-:R-:W-:Y:S01]  /*32e0*/  IADD3 R4, PT, PT, R87, 0x400, RZ ;  /* 0x0000040057047810 */ /* 0x010fe20007ffe0ff */
[----:B------:R-:W-:-:S12]  /*32f0*/  UIADD3.X UR13, UPT, UPT, URZ, UR11, URZ, UP0, !UPT ;  /* 0x0000000bff0d7290 */ /* 0x000fd800087fe4ff */
.L_x_42:
[----:B------:R-:W-:Y:S02]  /*3300*/  PLOP3.LUT P1, PT, P1, P0, PT, 0xf2, 0x2f ;  /* 0x00000000002f781c */ /* 0x000fe40000f21e72 */
[----:B------:R-:W-:-:S08]  /*3310*/  @P0 R2UR P1, UR6, R125 ;  /* 0x000000007d0602ca */ /* 0x000fd00000020000 */
[----:B------:R-:W-:Y:S02]  /*3320*/  PLOP3.LUT P1, PT, P1, P0, PT, 0xf2, 0x2f ;  /* 0x00000000002f781c */ /* 0x000fe40000f21e72 */
[----:B------:R-:W-:-:S08]  /*3330*/  @P0 R2UR.OR P1, UR5, R90 ;  /* 0x000000005a0502ca */ /* 0x000fd00000120000 */
[----:B------:R-:W-:Y:S02]  /*3340*/  PLOP3.LUT P1, PT, P1, P0, PT, 0xf2, 0x2f ;  /* 0x00000000002f781c */ /* 0x000fe40000f21e72 */
[----:B------:R-:W-:-:S08]  /*3350*/  @P0 R2UR.OR P1, UR4, R4 ;  /* 0x00000000040402ca */ /* 0x000fd00000120000 */
[----:B------:R-:W-:Y:S02]  /*3360*/  @P0 PLOP3.LUT P0, PT, P1, PT, PT, 0x80, 0x8 ;  /* 0x000000000008081c */ /* 0x000fe40000f0f070 */
[----:B------:R-:W-:-:S03]  /*3370*/  PLOP3.LUT P1, PT, PT, PT, PT, 0x80, 0x8 ;  /* 0x000000000008781c */ /* 0x000fc60003f2f070 */
[----:B------:R1:W-:Y:S08]  /*3380*/  UTMASTG.2D [UR4], [UR12], desc[URZ] ;  /* 0x0000ff040c0073b5 */ /* 0x0003f00008009000 */
[----:B-1----:R-:W-:Y:S05]  /*3390*/  @P0 BRA.U.ANY `(.L_x_42) ;  /* 0xfffffffd00d80947 */ /* 0x002fea000393ffff */
[----:B------:R0:W-:Y:S01]  /*33a0*/  UTMACMDFLUSH ;  /* 0x00000000000079b7 */ /* 0x0001e20000000000 */
[----:B------:R-:W-:-:S04]  /*33b0*/  DEPBAR.LE SB0, 0x0 ;  /* 0x000080000000791a */ /* 0x000fc80000000000 */
.L_x_41:
[----:B------:R-:W-:Y:S01]  /*33c0*/  FMUL2 R90, R76.F32x2.HI_LO, -1.4426950216293334961 ;  /* 0xbfb8aa3b4c5a784a */ /* 0x000fe20001000000 */
[----:B------:R-:W-:Y:S01]  /*33d0*/  BAR.SYNC.DEFER_BLOCKING 0x2, 0x80 ;  /* 0x0082000000007b1d */ /* 0x000fe20000010000 */
[----:B----4-:R-:W-:Y:S02]  /*33e0*/  FMUL2 R8, R30.F32x2.HI_LO, -1.4426950216293334961 ;  /* 0xbfb8aa3b1e08784a */ /* 0x010fe40001000000 */
[----:B------:R-:W-:Y:S02]  /*33f0*/  FMUL2 R92, R74.F32x2.HI_LO, -1.4426950216293334961 ;  /* 0xbfb8aa3b4a5c784a */ /* 0x000fe40001000000 */
[----:B------:R-:W-:Y:S01]  /*3400*/  FMUL2 R10, R28.F32x2.HI_LO, -1.4426950216293334961 ;  /* 0xbfb8aa3b1c0a784a */ /* 0x000fe20001000000 */
[----:B------:R-:W-:Y:S01]  /*3410*/  MUFU.EX2 R90, R90 ;  /* 0x0000005a005a7308 */ /* 0x000fe20000000800 */
[----:B------:R-:W-:Y:S02]  /*3420*/  FMUL2 R20, R80.F32x2.HI_LO, -1.4426950216293334961 ;  /* 0xbfb8aa3b5014784a */ /* 0x000fe40001000000 */
[----:B------:R-:W-:-:S02]  /*3430*/  FMUL2 R4, R34.F32x2.HI_LO, -1.4426950216293334961 ;  /* 0xbfb8aa3b2204784a */ /* 0x000fc40001000000 */
[----:B------:R-:W-:Y:S02]  /*3440*/  FMUL2 R22, R78.F32x2.HI_LO, -1.4426950216293334961 ;  /* 0xbfb8aa3b4e16784a */ /* 0x000fe40001000000 */
[----:B------:R-:W-:Y:S01]  /*3450*/  FMUL2 R6, R32.F32x2.HI_LO, -1.4426950216293334961 ;  /* 0xbfb8aa3b2006784a */ /* 0x000fe20001000000 */
[----:B------:R-:W1:Y:S01]  /*3460*/  MUFU.EX2 R91, R91 ;  /* 0x0000005b005b7308 */ /* 0x000e620000000800 */
[----:B------:R-:W-:Y:S02]  /*3470*/  FMUL2 R100, R64.F32x2.HI_LO, -1.4426950216293334961 ;  /* 0xbfb8aa3b4064784a */ /* 0x000fe40001000000 */
[----:B------:R-:W-:Y:S02]  /*3480*/  FMUL2 R98, R68.F32x2.HI_LO, -1.4426950216293334961 ;  /* 0xbfb8aa3b4462784a */ /* 0x000fe40001000000 */
[----:B------:R-:W-:Y:S02]  /*3490*/  FMUL2 R96, R70.F32x2.HI_LO, -1.4426950216293334961 ;  /* 0xbfb8aa3b4660784a */ /* 0x000fe40001000000 */
[----:B------:R-:W-:Y:S01]  /*34a0*/  FMUL2 R94, R72.F32x2.HI_LO, -1.4426950216293334961 ;  /* 0xbfb8aa3b485e784a */ /* 0x000fe20001000000 */
[----:B------:R-:W-:Y:S01]  /*34b0*/  MUFU.EX2 R8, R8 ;  /* 0x0000000800087308 */ /* 0x000fe20000000800 */
[----:B------:R-:W-:-:S02]  /*34c0*/  FMUL2 R18, R82.F32x2.HI_LO, -1.4426950216293334961 ;  /* 0xbfb8aa3b5212784a */ /* 0x000fc40001000000 */
[----:B------:R-:W-:Y:S02]  /*34d0*/  FMUL2 R16, R84.F32x2.HI_LO, -1.4426950216293334961 ;  /* 0xbfb8aa3b5410784a */ /* 0x000fe40001000000 */
[----:B------:R-:W-:Y:S02]  /*34e0*/  FMUL2 R14, R24.F32x2.HI_LO, -1.4426950216293334961 ;  /* 0xbfb8aa3b180e784a */ /* 0x000fe40001000000 */
[----:B------:R-:W-:Y:S01]  /*34f0*/  FMUL2 R12, R26.F32x2.HI_LO, -1.4426950216293334961 ;  /* 0xbfb8aa3b1a0c784a */ /* 0x000fe20001000000 */
[----:B------:R-:W2:Y:S01]  /*3500*/  MUFU.EX2 R9, R9 ;  /* 0x0000000900097308 */ /* 0x000ea20000000800 */
[----:B-1----:R-:W-:-:S07]  /*3510*/  FADD2 R90, R90.F32x2.HI_LO, 1 ;  /* 0x3f8000005a5a744b */ /* 0x002fce0000200000 */
[----:B------:R-:W-:Y:S08]  /*3520*/  MUFU.EX2 R92, R92 ;  /* 0x0000005c005c7308 */ /* 0x000ff00000000800 */
[----:B------:R-:W1:Y:S01]  /*3530*/  MUFU.EX2 R93, R93 ;  /* 0x0000005d005d7308 */ /* 0x000e620000000800 */
[----:B--2---:R-:W-:-:S07]  /*3540*/  FADD2 R8, R8.F32x2.HI_LO, 1 ;  /* 0x3f8000000808744b */ /* 0x004fce0000200000 */
[----:B------:R-:W-:Y:S08]  /*3550*/  MUFU.EX2 R10, R10 ;  /* 0x0000000a000a7308 */ /* 0x000ff00000000800 */
        /* <DEDUP_REMOVED lines=38> */
[----:B------:R-:W-:Y:S08]  /*37c0*/  MUFU.RCP R90, R90 ;  /* 0x0000005a005a7308 */ /* 0x000ff00000001000 */
[----:B------:R-:W1:Y:S01]  /*37d0*/  MUFU.RCP R91, R91 ;  /* 0x0000005b005b7308 */ /* 0x000e620000001000 */
[----:B--2---:R-:W-:-:S07]  /*37e0*/  FADD2 R12, R12.F32x2.HI_LO, 1 ;  /* 0x3f8000000c0c744b */ /* 0x004fce0000200000 */
[----:B------:R-:W-:Y:S08]  /*37f0*/  MUFU.RCP R8, R8 ;  /* 0x0000000800087308 */ /* 0x000ff00000001000 */
[----:B------:R-:W2:Y:S01]  /*3800*/  MUFU.RCP R9, R9 ;  /* 0x0000000900097308 */ /* 0x000ea20000001000 */
[----:B-1----:R-:W-:-:S04]  /*3810*/  FMUL2 R90, R90.F32x2.HI_LO, R76.F32x2.HI_LO ;  /* 0x0000004c5a5a724a */ /* 0x002fc80000000000 */
[----:B------:R-:W-:-:S03]  /*3820*/  FMUL2 R90, R90.F32x2.HI_LO, R46.F32x2.HI_LO ;  /* 0x0000002e5a5a724a */ /* 0x000fc60000000000 */
[----:B------:R-:W-:Y:S01]  /*3830*/  MUFU.RCP R92, R92 ;  /* 0x0000005c005c7308 */ /* 0x000fe20000001000 */
[----:B------:R-:W-:-:S07]  /*3840*/  FMUL2 R90, R90.F32x2.HI_LO, R88.F32 ;  /* 0x000000585a5a724a */ /* 0x000fce0001000000 */
[----:B------:R-:W1:Y:S01]  /*3850*/  MUFU.RCP R93, R93 ;  /* 0x0000005d005d7308 */ /* 0x000e620000001000 */
[----:B--2---:R-:W-:-:S04]  /*3860*/  FMUL2 R8, R8.F32x2.HI_LO, R30.F32x2.HI_LO ;  /* 0x0000001e0808724a */ /* 0x004fc80000000000 */
[----:B------:R-:W-:-:S03]  /*3870*/  FMUL2 R8, R8.F32x2.HI_LO, R62.F32x2.HI_LO ;  /* 0x0000003e0808724a */ /* 0x000fc60000000000 */
[----:B------:R-:W-:Y:S01]  /*3880*/  MUFU.RCP R10, R10 ;  /* 0x0000000a000a7308 */ /* 0x000fe20000001000 */
[----:B------:R-:W-:-:S07]  /*3890*/  FMUL2 R8, R8.F32x2.HI_LO, R88.F32 ;  /* 0x000000580808724a */ /* 0x000fce0001000000 */
        /* <DEDUP_REMOVED lines=29> */
[----:B------:R-:W-:-:S05]  /*3a70*/  FMUL2 R6, R6.F32x2.HI_LO, R88.F32 ;  /* 0x000000580606724a */ /* 0x000fca0001000000 */
[----:B------:R-:W-:Y:S02]  /*3a80*/  FMNMX.NAN R28, |R23|, |R7|, !PT ;  /* 0x40000007171c7209 */ /* 0x000fe40007820200 */
[----:B------:R-:W2:Y:S01]  /*3a90*/  MUFU.RCP R99, R99 ;  /* 0x0000006300637308 */ /* 0x000ea20000001000 */
[----:B-1----:R-:W-:Y:S01]  /*3aa0*/  FMUL2 R100, R100.F32x2.HI_LO, R64.F32x2.HI_LO ;  /* 0x000000406464724a */ /* 0x002fe20000000000 */
[----:B------:R-:W-:-:S03]  /*3ab0*/  F2FP.SATFINITE.E4M3.F32.PACK_AB_MERGE_C R7, R7, R6, RZ ;  /* 0x000000060707723e */ /* 0x000fc600048070ff */
[----:B------:R-:W-:Y:S01]  /*3ac0*/  FMUL2 R100, R100.F32x2.HI_LO, R2.F32x2.HI_LO ;  /* 0x000000026464724a */ /* 0x000fe20000000000 */
[-C--:B------:R-:W-:Y:S02]  /*3ad0*/  FMNMX.NAN R3, |R90|, |R8|.reuse, !PT ;  /* 0x400000085a037209 */ /* 0x080fe40007820200 */
[----:B------:R-:W-:Y:S01]  /*3ae0*/  MUFU.RCP R96, R96 ;  /* 0x0000006000607308 */ /* 0x000fe20000001000 */
[----:B------:R-:W-:Y:S01]  /*3af0*/  F2FP.SATFINITE.E4M3.F32.PACK_AB_MERGE_C R2, R9, R8, RZ ;  /* 0x000000080902723e */ /* 0x000fe200048070ff */
[----:B------:R-:W-:Y:S01]  /*3b00*/  FMUL2 R100, R100.F32x2.HI_LO, R88.F32 ;  /* 0x000000586464724a */ /* 0x000fe20001000000 */
[----:B------:R-:W-:-:S05]  /*3b10*/  FMNMX.NAN R8, |R93|, |R11|, !PT ;  /* 0x4000000b5d087209 */ /* 0x000fca0007820200 */
        /* <DEDUP_REMOVED lines=25> */
[----:B------:R-:W-:Y:S02]  /*3cb0*/  FMNMX3.NAN R3, |R98|, |R16|, R3, !PT ;  /* 0x4000001062037276 */ /* 0x000fe40007820203 */
[----:B------:R-:W2:Y:S01]  /*3cc0*/  MUFU.RCP R13, R13 ;  /* 0x0000000d000d7308 */ /* 0x000ea20000001000 */
[----:B-1----:R-:W-:Y:S01]  /*3cd0*/  FMUL2 R14, R14.F32x2.HI_LO, R24.F32x2.HI_LO ;  /* 0x000000180e0e724a */ /* 0x002fe20000000000 */
[----:B------:R-:W-:Y:S02]  /*3ce0*/  FMNMX.NAN R25, |R92|, |R10|, !PT ;  /* 0x4000000a5c197209 */ /* 0x000fe40007820200 */
[----:B------:R-:W-:Y:S01]  /*3cf0*/  FMNMX.NAN R24, |R91|, |R9|, !PT ;  /* 0x400000095b187209 */ /* 0x000fe20007820200 */
[----:B------:R-:W-:Y:S01]  /*3d00*/  FMUL2 R14, R14.F32x2.HI_LO, R52.F32x2.HI_LO ;  /* 0x000000340e0e724a */ /* 0x000fe20000000000 */
[----:B------:R-:W-:Y:S02]  /*3d10*/  F2FP.SATFINITE.E4M3.F32.PACK_AB_MERGE_C R9, R97, R96, RZ ;  /* 0x000000606109723e */ /* 0x000fe400048070ff */
[----:B------:R-:W-:Y:S01]  /*3d20*/  F2FP.SATFINITE.E4M3.F32.PACK_AB_MERGE_C R91, R91, R90, RZ ;  /* 0x0000005a5b5b723e */ /* 0x000fe200048070ff */
[----:B------:R-:W-:Y:S01]  /*3d30*/  FMUL2 R14, R14.F32x2.HI_LO, R88.F32 ;  /* 0x000000580e0e724a */ /* 0x000fe20001000000 */
[----:B------:R-:W-:-:S02]  /*3d40*/  FMNMX3.NAN R24, |R99|, |R17|, R24, !PT ;  /* 0x4000001163187276 */ /* 0x000fc40007820218 */
[----:B------:R-:W-:Y:S02]  /*3d50*/  F2FP.SATFINITE.E4M3.F32.PACK_AB_MERGE_C R17, R17, R16, RZ ;  /* 0x000000101111723e */ /* 0x000fe400048070ff */
[----:B------:R-:W-:Y:S02]  /*3d60*/  FMNMX3.NAN R28, |R97|, |R15|, R28, !PT ;  /* 0x4000000f611c7276 */ /* 0x000fe4000782021c */
[----:B------:R-:W-:Y:S01]  /*3d70*/  FMNMX3.NAN R25, |R100|, |R18|, R25, !PT ;  /* 0x4000001264197276 */ /* 0x000fe20007820219 */
[----:B--2---:R-:W-:Y:S01]  /*3d80*/  FMUL2 R12, R12.F32x2.HI_LO, R26.F32x2.HI_LO ;  /* 0x0000001a0c0c724a */ /* 0x004fe20000000000 */
[----:B------:R-:W-:Y:S02]  /*3d90*/  F2FP.SATFINITE.E4M3.F32.PACK_AB_MERGE_C R27, R11, R10, RZ ;  /* 0x0000000a0b1b723e */ /* 0x000fe400048070ff */
[----:B------:R-:W-:Y:S01]  /*3da0*/  FMNMX.NAN R10, |R21|, |R5|, !PT ;  /* 0x40000005150a7209 */ /* 0x000fe20007820200 */
[----:B------:R-:W-:Y:S01]  /*3db0*/  FMUL2 R12, R12.F32x2.HI_LO, R58.F32x2.HI_LO ;  /* 0x0000003a0c0c724a */ /* 0x000fe20000000000 */
[----:B------:R-:W-:-:S02]  /*3dc0*/  F2FP.SATFINITE.E4M3.F32.PACK_AB_MERGE_C R11, R21, R20, RZ ;  /* 0x00000014150b723e */ /* 0x000fc400048070ff */
[----:B------:R-:W-:Y:S01]  /*3dd0*/  FMNMX.NAN R21, |R20|, |R4|, !PT ;  /* 0x4000000414157209 */ /* 0x000fe20007820200 */
[----:B------:R-:W-:Y:S01]  /*3de0*/  FMUL2 R12, R12.F32x2.HI_LO, R88.F32 ;  /* 0x000000580c0c724a */ /* 0x000fe20001000000 */
[----:B------:R-:W-:Y:S02]  /*3df0*/  F2FP.SATFINITE.E4M3.F32.PACK_AB_MERGE_C R20, R5, R4, RZ ;  /* 0x000000040514723e */ /* 0x000fe400048070ff */
[----:B------:R-:W-:Y:S02]  /*3e00*/  F2FP.SATFINITE.E4M3.F32.PACK_AB_MERGE_C R4, R23, R22, RZ ;  /* 0x000000161704723e */ /* 0x000fe400048070ff */
[----:B------:R-:W-:Y:S02]  /*3e10*/  FMNMX.NAN R23, |R22|, |R6|, !PT ;  /* 0x4000000616177209 */ /* 0x000fe40007820200 */
[----:B------:R-:W-:Y:S02]  /*3e20*/  F2FP.SATFINITE.E4M3.F32.PACK_AB_MERGE_C R22, R99, R98, RZ ;  /* 0x000000626316723e */ /* 0x000fe400048070ff */
[----:B------:R-:W-:-:S02]  /*3e30*/  F2FP.SATFINITE.E4M3.F32.PACK_AB_MERGE_C R5, R101, R100, RZ ;  /* 0x000000646505723e */ /* 0x000fc400048070ff */
[----:B------:R-:W-:Y:S02]  /*3e40*/  F2FP.SATFINITE.E4M3.F32.PACK_AB_MERGE_C R6, R95, R94, RZ ;  /* 0x0000005e5f06723e */ /* 0x000fe400048070ff */
[----:B------:R-:W-:Y:S02]  /*3e50*/  FMNMX3.NAN R101, |R101|, |R19|, R8, !PT ;  /* 0x4000001365657276 */ /* 0x000fe40007820208 */
[----:B------:R-:W-:Y:S02]  /*3e60*/  PRMT R8, R5, 0x5410, R22 ;  /* 0x0000541005087816 */ /* 0x000fe40000000016 */
[----:B------:R-:W-:Y:S02]  /*3e70*/  PRMT R9, R9, 0x5410, R6 ;  /* 0x0000541009097816 */ /* 0x000fe40000000006 */
[----:B------:R-:W-:Y:S02]  /*3e80*/  F2FP.SATFINITE.E4M3.F32.PACK_AB_MERGE_C R26, R93, R92, RZ ;  /* 0x0000005c5d1a723e */ /* 0x000fe400048070ff */
[----:B------:R-:W-:-:S02]  /*3e90*/  F2FP.SATFINITE.E4M3.F32.PACK_AB_MERGE_C R6, R13, R12, RZ ;  /* 0x0000000c0d06723e */ /* 0x000fc400048070ff */
[----:B------:R-:W-:Y:S02]  /*3ea0*/  F2FP.SATFINITE.E4M3.F32.PACK_AB_MERGE_C R5, R15, R14, RZ ;  /* 0x0000000e0f05723e */ /* 0x000fe400048070ff */
[----:B------:R-:W-:Y:S02]  /*3eb0*/  F2FP.SATFINITE.E4M3.F32.PACK_AB_MERGE_C R22, R19, R18, RZ ;  /* 0x000000121316723e */ /* 0x000fe400048070ff */
[----:B------:R-:W-:Y:S02]  /*3ec0*/  FMNMX3.NAN R29, |R95|, |R13|, R10, !PT ;  /* 0x4000000d5f1d7276 */ /* 0x000fe4000782020a */
[----:B------:R-:W-:Y:S02]  /*3ed0*/  PRMT R10, R26, 0x5410, R91 ;  /* 0x000054101a0a7816 */ /* 0x000fe4000000005b */
[----:B------:R-:W-:Y:S02]  /*3ee0*/  PRMT R11, R4, 0x5410, R11 ;  /* 0x00005410040b7816 */ /* 0x000fe4000000000b */
[----:B------:R-:W-:-:S02]  /*3ef0*/  PRMT R5, R5, 0x5410, R6 ;  /* 0x0000541005057816 */ /* 0x000fc40000000006 */
[----:B------:R-:W-:Y:S01]  /*3f00*/  PRMT R4, R22, 0x5410, R17 ;  /* 0x0000541016047816 */ /* 0x000fe20000000011 */
[----:B------:R1:W-:Y:S01]  /*3f10*/  STS.128 [R118], R8 ;  /* 0x0000000876007388 */ /* 0x0003e20000000c00 */
[----:B------:R-:W-:Y:S02]  /*3f20*/  PRMT R6, R27, 0x5410, R2 ;  /* 0x000054101b067816 */ /* 0x000fe40000000002 */
[----:B------:R-:W-:Y:S02]  /*3f30*/  PRMT R7, R7, 0x5410, R20 ;  /* 0x0000541007077816 */ /* 0x000fe40000000014 */
[----:B------:R-:W-:Y:S02]  /*3f40*/  FMNMX3.NAN R12, |R94|, |R12|, R21, !PT ;  /* 0x4000000c5e0c7276 */ /* 0x000fe40007820215 */
[----:B------:R-:W-:Y:S01]  /*3f50*/  FMNMX3.NAN R14, |R96|, |R14|, R23, !PT ;  /* 0x4000000e600e7276 */ /* 0x000fe20007820217 */
[----:B------:R1:W-:Y:S01]  /*3f60*/  STS.128 [R119], R4 ;  /* 0x0000000477007388 */ /* 0x0003e20000000c00 */
[----:B------:R-:W-:-:S02]  /*3f70*/  FMNMX.NAN R24, R24, R29, !PT ;  /* 0x0000001d18187209 */ /* 0x000fc40007820000 */
[----:B------:R-:W-:Y:S01]  /*3f80*/  FMNMX.NAN R3, R3, R12, !PT ;  /* 0x0000000c03037209 */ /* 0x000fe20007820000 */
[----:B------:R2:W-:Y:S06]  /*3f90*/  MEMBAR.ALL.CTA ;  /* 0x0000000000007992 */ /* 0x0005ec0000008000 */
[----:B--2---:R-:W2:Y:S01]  /*3fa0*/  FENCE.VIEW.ASYNC.S ;  /* 0x00000000000073c6 */ /* 0x004ea20000000000 */
[----:B------:R-:W-:Y:S02]  /*3fb0*/  FMNMX3.NAN R24, R101, R28, R24, !PT ;  /* 0x0000001c65187276 */ /* 0x000fe40007820018 */
[----:B------:R-:W-:-:S04]  /*3fc0*/  FMNMX3.NAN R3, R25, R14, R3, !PT ;  /* 0x0000000e19037276 */ /* 0x000fc80007820003 */
[----:B------:R-:W-:-:S04]  /*3fd0*/  FMNMX3.NAN R24, R3, R24, RZ, !PT ;  /* 0x0000001803187276 */ /* 0x000fc800078200ff */
[----:B------:R-:W-:Y:S01]  /*3fe0*/  FMNMX R127, R24, R127, !PT ;  /* 0x0000007f187f7209 */ /* 0x000fe20007800000 */
[----:B--2---:R-:W-:Y:S06]  /*3ff0*/  BAR.SYNC.DEFER_BLOCKING 0x2, 0x80 ;  /* 0x0082000000007b1d */ /* 0x004fec0000010000 */
[----:B------:R-:W-:Y:S05]  /*4000*/  BRA.U !UP4, `(.L_x_43) ;  /* 0x000000010c447547 */ /* 0x000fea000b800000 */
[----:B------:R-:W-:Y:S01]  /*4010*/  IMAD R128, R89, 0x4, R128 ;  /* 0x0000000459807824 */ /* 0x000fe200078e0280 */
[----:B------:R-:W-:Y:S01]  /*4020*/  UIADD3 UR12, UP0, UPT, UR10, 0x2c0, URZ ;  /* 0x000002c00a0c7890 */ /* 0x000fe2000ff1e0ff */
[----:B------:R-:W-:Y:S02]  /*4030*/  PLOP3.LUT P0, PT, PT, PT, PT, 0x80, 0x8 ;  /* 0x000000000008781c */ /* 0x000fe40003f0f070 */
[----:B------:R-:W-:Y:S01]  /*4040*/  IADD3 R2, PT, PT, R87, 0x4400, RZ ;  /* 0x0000440057027810 */ /* 0x000fe20007ffe0ff */
[----:B------:R-:W-:Y:S01]  /*4050*/  IMAD.SHL.U32 R128, R128, 0x10, RZ ;  /* 0x0000001080807824 */ /* 0x000fe200078e00ff */
[----:B------:R-:W-:-:S12]  /*4060*/  UIADD3.X UR13, UPT, UPT, URZ, UR11, URZ, UP0, !UPT ;  /* 0x0000000bff0d7290 */ /* 0x000fd800087fe4ff */
.L_x_44:
        /* <DEDUP_REMOVED lines=9> */
[----:B--2---:R-:W-:Y:S05]  /*4100*/  @P0 BRA.U.ANY `(.L_x_44) ;  /* 0xfffffffd00d80947 */ /* 0x004fea000393ffff */
[----:B------:R0:W-:Y:S02]  /*4110*/  UTMACMDFLUSH ;  /* 0x00000000000079b7 */ /* 0x0001e40000000000 */
.L_x_43:
[----:B------:R-:W-:Y:S01]  /*4120*/  BAR.SYNC.DEFER_BLOCKING 0x2, 0x80 ;  /* 0x0082000000007b1d */ /* 0x000fe20000010000 */
[----:B------:R-:W-:Y:S01]  /*4130*/  HFMA2 R128, -RZ, RZ, 0, 1.1920928955078125e-07 ;  /* 0x00000002ff807431 */ /* 0x000fe200000001ff */
[----:B------:R-:W-:-:S04]  /*4140*/  PLOP3.LUT P0, PT, PT, PT, PT, 0x8, 0x80 ;  /* 0x000000000080781c */ /* 0x000fc80003f0e170 */
[----:B------:R-:W-:Y:S09]  /*4150*/  @P2 BRA `(.L_x_45) ;  /* 0xffffffec00002947 */ /* 0x000ff2000383ffff */
[----:B------:R-:W-:Y:S01]  /*4160*/  ELECT P0, URZ, PT ;  /* 0x0000000000ff782f */ /* 0x000fe20003800000 */
[C---:B------:R-:W-:Y:S01]  /*4170*/  IMAD R3, R108.reuse, 0x8, R87 ;  /* 0x000000086c037824 */ /* 0x040fe200078e0257 */
[----:B------:R-:W-:Y:S01]  /*4180*/  SHF.L.U32 R2, R107, 0x1f, RZ ;  /* 0x0000001f6b027819 */ /* 0x000fe200000006ff */
[----:B------:R-:W-:Y:S01]  /*4190*/  BSSY B0, `(.L_x_46) ;  /* 0x0000006000007945 */ /* 0x000fe20003800000 */
[----:B------:R-:W-:-:S09]  /*41a0*/  LEA R91, R108, R87, 0x4 ;  /* 0x000000576c5b7211 */ /* 0x000fd200078e20ff */
[----:B-1----:R-:W-:-:S04]  /*41b0*/  @P0 IMAD.MOV.U32 R5, RZ, RZ, 0x1 ;  /* 0x00000001ff050424 */ /* 0x002fc800078e00ff */
[----:B------:R1:W-:Y:S01]  /*41c0*/  @P0 SYNCS.ARRIVE.TRANS64.ART0 RZ, [R124+URZ+0x70], R5 ;  /* 0x000070057cff09a7 */ /* 0x0003e200085000ff */
[----:B------:R-:W2:Y:S02]  /*41d0*/  SYNCS.PHASECHK.TRANS64.TRYWAIT P0, [R3+URZ+0x80], R2 ;  /* 0x00008002030075a7 */ /* 0x000ea400080011ff */
[----:B-12---:R-:W-:Y:S05]  /*41e0*/  @!P0 BRA `(.L_x_47) ;  /* 0x0000000800c08947 */ /* 0x006fea0003800000 */
.L_x_79:
[----:B------:R-:W-:Y:S05]  /*41f0*/  BSYNC B0 ;  /* 0x0000000000007941 */ /* 0x000fea0003800000 */
.L_x_46:
[----:B------:R-:W2:Y:S01]  /*4200*/  LDS.128 R88, [R91+0x38410] ;  /* 0x038410005b587984 */ /* 0x000ea20000000c00 */
[----:B------:R-:W-:Y:S01]  /*4210*/  CREDUX.MAXABS.F32.NAN UR4, R127 ;  /* 0x000000007f0472cc */ /* 0x000fe20000006400 */
[----:B------:R-:W-:Y:S01]  /*4220*/  BSSY.RECONVERGENT B0, `(.L_x_48) ;  /* 0x0000014000007945 */ /* 0x000fe20003800200 */
[----:B------:R-:W-:Y:S01]  /*4230*/  ISETP.NE.AND P0, PT, R102, RZ, PT ;  /* 0x000000ff6600720c */ /* 0x000fe20003f05270 */
[----:B------:R3:W-:Y:S06]  /*4240*/  MEMBAR.ALL.CTA ;  /* 0x0000000000007992 */ /* 0x0007ec0000008000 */
[----:B---3--:R-:W3:Y:S01]  /*4250*/  FENCE.VIEW.ASYNC.S ;  /* 0x00000000000073c6 */ /* 0x008ee20000000000 */
[----:B------:R-:W-:-:S02]  /*4260*/  VIADD R106, R106, 0x1 ;  /* 0x000000016a6a7836 */ /* 0x000fc40000000000 */
[----:B------:R-:W-:Y:S02]  /*4270*/  VIADD R108, R108, 0x1 ;  /* 0x000000016c6c7836 */ /* 0x000fe40000000000 */
[----:B-1----:R-:W-:Y:S01]  /*4280*/  IMAD.U32 R5, RZ, RZ, UR4 ;  /* 0x00000004ff057e24 */ /* 0x002fe2000f8e00ff */
[----:B---3--:R1:W-:Y:S04]  /*4290*/  SYNCS.ARRIVE.TRANS64.ART0 RZ, [R3+URZ+0x90], R0 ;  /* 0x0000900003ff79a7 */ /* 0x0083e800085000ff */
[----:B------:R1:W-:Y:S01]  /*42a0*/  @!P0 STS [R120+0x38400], R5 ;  /* 0x0384000578008388 */ /* 0x0003e20000000800 */
[----:B------:R-:W-:Y:S01]  /*42b0*/  BAR.SYNC.DEFER_BLOCKING 0x2, 0x80 ;  /* 0x0082000000007b1d */ /* 0x000fe20000010000 */
[----:B------:R-:W-:-:S13]  /*42c0*/  LOP3.LUT P0, RZ, R122, R102, RZ, 0xfc, !PT ;  /* 0x000000667aff7212 */ /* 0x000fda000780fcff */
[----:B------:R-:W-:Y:S05]  /*42d0*/  @P0 BRA `(.L_x_49) ;  /* 0x0000000000200947 */ /* 0x000fea0003800000 */
[----:B------:R-:W-:Y:S01]  /*42e0*/  IMAD.U32 R87, RZ, RZ, UR7 ;  /* 0x00000007ff577e24 */ /* 0x000fe2000f8e00ff */
[----:B------:R-:W3:Y:S04]  /*42f0*/  LDCU.64 UR4, c[0x0][0x740] ;  /* 0x0000e800ff0477ac */ /* 0x000ee80008000a00 */
[----:B-1----:R-:W1:Y:S01]  /*4300*/  LDS.128 R4, [R87+0x38400] ;  /* 0x0384000057047984 */ /* 0x002e620000000c00 */
[----:B---3--:R-:W-:-:S04]  /*4310*/  LEA R2, P0, R103, UR4, 0x2 ;  /* 0x0000000467027c11 */ /* 0x008fc8000f8010ff */
[----:B------:R-:W-:Y:S02]  /*4320*/  LEA.HI.X R3, R103, UR5, R86, 0x2, P0 ;  /* 0x0000000567037c11 */ /* 0x000fe400080f1456 */
[----:B-1----:R-:W-:-:S04]  /*4330*/  FMNMX3 R4, R4, RZ, R5, !PT ;  /* 0x000000ff04047276 */ /* 0x002fc80007800005 */
[----:B------:R-:W-:-:S05]  /*4340*/  FMNMX3 R7, R4, R6, R7, !PT ;  /* 0x0000000604077276 */ /* 0x000fca0007800007 */
[----:B------:R3:W-:Y:S02]  /*4350*/  REDG.E.MAX.S32.STRONG.GPU desc[UR14][R2.64], R7 ;  /* 0x000000070200798e */ /* 0x0007e4000d12e30e */
.L_x_49:
[----:B------:R-:W-:Y:S05]  /*4360*/  BSYNC.RECONVERGENT B0 ;  /* 0x0000000000007941 */ /* 0x000fea0003800200 */
.L_x_48:
[----:B--2---:R-:W-:Y:S02]  /*4370*/  ISETP.NE.AND P0, PT, R91, 0x1, PT ;  /* 0x000000015b00780c */ /* 0x004fe40003f05270 */
[----:B------:R-:W-:Y:S02]  /*4380*/  ISETP.NE.AND P1, PT, R108, 0x2, PT ;  /* 0x000000026c00780c */ /* 0x000fe40003f25270 */
[----:B------:R-:W-:Y:S02]  /*4390*/  ISETP.NE.AND P2, PT, R106, 0x2, PT ;  /* 0x000000026a00780c */ /* 0x000fe40003f45270 */
[----:B------:R-:W-:Y:S02]  /*43a0*/  SEL R4, RZ, 0x1, P1 ;  /* 0x00000001ff047807 */ /* 0x000fe40000800000 */
[----:B---3--:R-:W-:Y:S02]  /*43b0*/  SEL R2, RZ, 0x1, P2 ;  /* 0x00000001ff027807 */ /* 0x008fe40001000000 */
[----:B------:R-:W-:-:S02]  /*43c0*/  LOP3.LUT R107, R107, R4, RZ, 0x3c, !PT ;  /* 0x000000046b6b7212 */ /* 0x000fc400078e3cff */
[----:B------:R-:W-:Y:S02]  /*43d0*/  LOP3.LUT R105, R105, R2, RZ, 0x3c, !PT ;  /* 0x0000000269697212 */ /* 0x000fe400078e3cff */
[----:B------:R-:W-:Y:S02]  /*43e0*/  SEL R108, R108, RZ, P1 ;  /* 0x000000ff6c6c7207 */ /* 0x000fe40000800000 */
[----:B------:R-:W-:Y:S01]  /*43f0*/  SEL R106, R106, RZ, P2 ;  /* 0x000000ff6a6a7207 */ /* 0x000fe20001000000 */
[----:B------:R-:W-:Y:S06]  /*4400*/  @!P0 BRA `(.L_x_50) ;  /* 0xffffffe8000c8947 */ /* 0x000fec000383ffff */
.L_x_39:
[----:B------:R-:W-:Y:S05]  /*4410*/  BRA.U !UP4, `(.L_x_51) ;  /* 0x000000010c1c7547 */ /* 0x000fea000b800000 */
[----:B------:R-:W3:Y:S01]  /*4420*/  S2UR UR4, SR_CgaCtaId ;  /* 0x00000000000479c3 */ /* 0x000ee20000008800 */
[----:B------:R-:W-:Y:S02]  /*4430*/  ELECT P0, URZ, PT ;  /* 0x0000000000ff782f */ /* 0x000fe40003800000 */
[----:B------:R-:W-:Y:S01]  /*4440*/  MOV R2, 0x1 ;  /* 0x0000000100027802 */ /* 0x000fe20000000f00 */
[----:B------:R-:W-:-:S04]  /*4450*/  UMOV UR5, 0x40 ;  /* 0x0000004000057882 */ /* 0x000fc80000000000 */
[----:B------:R-:W-:Y:S01]  /*4460*/  UVIRTCOUNT.DEALLOC.SMPOOL 0x80 ;  /* 0x000000800000784c */ /* 0x000fe20000000000 */
[----:B---3--:R-:W-:-:S09]  /*4470*/  ULEA UR4, UR4, UR5, 0x18 ;  /* 0x0000000504047291 */ /* 0x008fd2000f8ec0ff */
[----:B------:R3:W-:Y:S03]  /*4480*/  @P0 STS.U8 [UR4], R2 ;  /* 0x00000002ff000988 */ /* 0x0007e60008000004 */
.L_x_51:
[----:B------:R-:W-:Y:S06]  /*4490*/  BAR.SYNC.DEFER_BLOCKING 0x2, 0x80 ;  /* 0x0082000000007b1d */ /* 0x000fec0000010000 */
[----:B------:R-:W-:Y:S05]  /*44a0*/  BRA.U !UP4, `(.L_x_52) ;  /* 0x000000010c9c7547 */ /* 0x000fea000b800000 */
[----:B------:R-:W4:Y:S01]  /*44b0*/  S2UR UR5, SR_CgaCtaId ;  /* 0x00000000000579c3 */ /* 0x000f220000008800 */
[----:B------:R-:W-:Y:S01]  /*44c0*/  NOP ;  /* 0x0000000000007918 */ /* 0x000fe20000000000 */
[----:B------:R-:W-:Y:S01]  /*44d0*/  UMOV UR4, 0x50 ;  /* 0x0000005000047882 */ /* 0x000fe20000000000 */
[----:B------:R-:W-:Y:S01]  /*44e0*/  LOP3.LUT R4, R121, 0xffff, RZ, 0xc0, !PT ;  /* 0x0000ffff79047812 */ /* 0x000fe200078ec0ff */
[----:B-1----:R-:W-:-:S03]  /*44f0*/  IMAD.MOV.U32 R3, RZ, RZ, 0xffff ;  /* 0x0000ffffff037424 */ /* 0x002fc600078e00ff */
[----:B------:R-:W-:-:S04]  /*4500*/  SHF.R.U32.HI R4, RZ, 0x5, R4 ;  /* 0x00000005ff047819 */ /* 0x000fc80000011604 */
[----:B------:R-:W-:Y:S01]  /*4510*/  SHF.L.U32 R3, R3, R4, RZ ;  /* 0x0000000403037219 */ /* 0x000fe200000006ff */
[----:B------:R-:W-:-:S05]  /*4520*/  VIADD R5, R4, 0x10 ;  /* 0x0000001004057836 */ /* 0x000fca0000000000 */
[----:B------:R-:W-:Y:S01]  /*4530*/  SHF.L.U32 R0, R0, R5, RZ ;  /* 0x0000000500007219 */ /* 0x000fe200000006ff */
[----:B----4-:R-:W-:-:S03]  /*4540*/  ULEA UR5, UR5, UR4, 0x18 ;  /* 0x0000000405057291 */ /* 0x010fc6000f8ec0ff */
[----:B------:R-:W-:-:S04]  /*4550*/  LOP3.LUT R5, R0, R3, RZ, 0xfc, !PT ;  /* 0x0000000300057212 */ /* 0x000fc800078efcff */
[C---:B------:R-:W-:Y:S02]  /*4560*/  LOP3.LUT R3, R5.reuse, 0xffff, RZ, 0xc0, !PT ;  /* 0x0000ffff05037812 */ /* 0x040fe400078ec0ff */
[----:B---3--:R-:W1:Y:S02]  /*4570*/  LDS R2, [UR5] ;  /* 0x00000005ff027984 */ /* 0x008e640008000800 */
[----:B-1----:R-:W-:-:S04]  /*4580*/  LOP3.LUT R0, R5, 0xffff, R2, 0x80, !PT ;  /* 0x0000ffff05007812 */ /* 0x002fc800078e8002 */
[----:B------:R-:W-:-:S13]  /*4590*/  ISETP.NE.AND P0, PT, R0, R3, PT ;  /* 0x000000030000720c */ /* 0x000fda0003f05270 */
[----:B------:R-:W-:Y:S05]  /*45a0*/  @P0 BRA `(.L_x_53) ;  /* 0x0000000000500947 */ /* 0x000fea0003800000 */
[----:B------:R-:W-:Y:S02]  /*45b0*/  SHF.R.U32.HI R0, RZ, 0x10, R2 ;  /* 0x00000010ff007819 */ /* 0x000fe40000011602 */
[----:B------:R-:W-:-:S04]  /*45c0*/  SHF.R.U32.HI R3, RZ, 0x10, R5 ;  /* 0x00000010ff037819 */ /* 0x000fc80000011605 */
[----:B------:R-:W-:-:S04]  /*45d0*/  LOP3.LUT R0, R0, R3, RZ, 0xc0, !PT ;  /* 0x0000000300007212 */ /* 0x000fc800078ec0ff */
[----:B------:R-:W-:-:S13]  /*45e0*/  ISETP.NE.AND P0, PT, R0, R3, PT ;  /* 0x000000030000720c */ /* 0x000fda0003f05270 */
[----:B------:R-:W-:Y:S05]  /*45f0*/  @P0 BRA `(.L_x_54) ;  /* 0x0000000000300947 */ /* 0x000fea0003800000 */
[----:B------:R-:W-:Y:S01]  /*4600*/  R2UR UR8, R5 ;  /* 0x00000000050872ca */ /* 0x000fe200000e0000 */
[----:B------:R-:W1:Y:S01]  /*4610*/  S2R R2, SR_LANEID ;  /* 0x0000000000027919 */ /* 0x000e620000000000 */
[----:B------:R-:W-:Y:S02]  /*4620*/  VOTEU.ANY UR6, UPT, PT ;  /* 0x0000000000067886 */ /* 0x000fe400038e0100 */
[----:B------:R-:W-:-:S09]  /*4630*/  UFLO.U32 UR6, UR6 ;  /* 0x00000006000672bd */ /* 0x000fd200080e0000 */
[----:B------:R-:W-:-:S06]  /*4640*/  ULOP3.LUT UR8, URZ, UR8, URZ, 0x33, !UPT ;  /* 0x00000008ff087292 */ /* 0x000fcc000f8e33ff */
[----:B------:R-:W-:-:S04]  /*4650*/  IMAD.U32 R0, RZ, RZ, UR8 ;  /* 0x00000008ff007e24 */ /* 0x000fc8000f8e00ff */
[----:B------:R-:W3:Y:S02]  /*4660*/  REDUX UR4, R0 ;  /* 0x00000000000473c4 */ /* 0x000ee40000000000 */
[----:B------:R4:W-:Y:S01]  /*4670*/  UTCATOMSWS.AND URZ, UR8 ;  /* 0x0000000800ff79e3 */ /* 0x0009e20008000000 */
[----:B-1----:R-:W-:Y:S01]  /*4680*/  ISETP.EQ.U32.AND P0, PT, R2, UR6, PT ;  /* 0x0000000602007c0c */ /* 0x002fe2000bf02070 */
[----:B---3--:R-:W-:-:S12]  /*4690*/  IMAD.U32 R2, RZ, RZ, UR4 ;  /* 0x00000004ff027e24 */ /* 0x008fd8000f8e00ff */
[----:B------:R4:W-:Y:S01]  /*46a0*/  @P0 ATOMS.AND RZ, [UR5], R2 ;  /* 0x00000002ffff098c */ /* 0x0009e2000a800005 */
[----:B------:R-:W-:Y:S05]  /*46b0*/  BRA `(.L_x_55) ;  /* 0x0000000000147947 */ /* 0x000fea0003800000 */
.L_x_54:
[----:B------:R-:W-:Y:S02]  /*46c0*/  MOV R2, 0x46e0 ;  /* 0x000046e000027802 */ /* 0x000fe40000000f00 */
[----:B--2---:R-:W-:Y:S05]  /*46d0*/  CALL.REL.NOINC `($__internal_0_$__cuda_sm10x_tcgen05_guardrail_trap_col_being_dealloced_not_returned_by_alloc) ;  /* 0x0000000400a07944 */ /* 0x004fea0003c00000 */
[----:B------:R-:W-:Y:S05]  /*46e0*/  BRA `(.L_x_55) ;  /* 0x0000000000087947 */ /* 0x000fea0003800000 */
.L_x_53:
[----:B------:R-:W-:Y:S02]  /*46f0*/  MOV R2, 0x4710 ;  /* 0x0000471000027802 */ /* 0x000fe40000000f00 */
[----:B--2---:R-:W-:Y:S05]  /*4700*/  CALL.REL.NOINC `($__internal_2_$__cuda_sm10x_tcgen05_guardrail_trap_unallocated_columns_being_dealloced) ;  /* 0x0000000400ac7944 */ /* 0x004fea0003c00000 */
.L_x_55:
[----:B------:R-:W-:Y:S01]  /*4710*/  NOP ;  /* 0x0000000000007918 */ /* 0x000fe20000000000 */
.L_x_52:
[----:B------:R-:W-:-:S04]  /*4720*/  DEPBAR.LE SB0, 0x0 ;  /* 0x000080000000791a */ /* 0x000fc80000000000 */
[----:B------:R-:W-:-:S04]  /*4730*/  DEPBAR.LE SB0, 0x0 ;  /* 0x000080000000791a */ /* 0x000fc80000000000 */
[----:B----4-:R-:W-:Y:S05]  /*4740*/  EXIT ;  /* 0x000000000000794d */ /* 0x010fea0003800000 */
.L_x_9:
[----:B------:R-:W-:-:S07]  /*4750*/  MOV R20, R21 ;  /* 0x0000001500147202 */ /* 0x000fce0000000f00 */
.L_x_56:
[----:B----4-:R4:W3:Y:S02]  /*4760*/  SYNCS.PHASECHK.TRANS64.TRYWAIT P0, [R14+URZ+0x90], R21 ;  /* 0x000090150e0075a7 */ /* 0x0108e400080011ff */
[----:B---3--:R-:W-:Y:S05]  /*4770*/  @!P0 NANOSLEEP.SYNCS 0x989680 ;  /* 0x009896800000895d */ /* 0x008fea0003900000 */
[----:B------:R-:W3:Y:S02]  /*4780*/  @!P0 SYNCS.PHASECHK.TRANS64 P0, [R14+URZ+0x90], R21 ;  /* 0x000090150e0085a7 */ /* 0x000ee400080010ff */
[----:B---3--:R-:W-:Y:S05]  /*4790*/  @!P0 BRA `(.L_x_56) ;  /* 0xfffffffc00f08947 */ /* 0x008fea000383ffff */
[----:B------:R-:W-:Y:S05]  /*47a0*/  BRA `(.L_x_57) ;  /* 0xffffffc4004c7947 */ /* 0x000fea000383ffff */
.L_x_11:
[----:B------:R-:W-:-:S07]  /*47b0*/  MOV R7, R6 ;  /* 0x0000000600077202 */ /* 0x000fce0000000f00 */
.L_x_58:
[----:B--2---:R2:W3:Y:S02]  /*47c0*/  SYNCS.PHASECHK.TRANS64.TRYWAIT P0, [R2+URZ+0x90], R7 ;  /* 0x00009007020075a7 */ /* 0x0044e400080011ff */
[----:B---3--:R-:W-:Y:S05]  /*47d0*/  @!P0 NANOSLEEP.SYNCS 0x989680 ;  /* 0x009896800000895d */ /* 0x008fea0003900000 */
[----:B------:R-:W3:Y:S02]  /*47e0*/  @!P0 SYNCS.PHASECHK.TRANS64 P0, [R2+URZ+0x90], R7 ;  /* 0x00009007020085a7 */ /* 0x000ee400080010ff */
[----:B---3--:R-:W-:Y:S05]  /*47f0*/  @!P0 BRA `(.L_x_58) ;  /* 0xfffffffc00f08947 */ /* 0x008fea000383ffff */
[----:B------:R-:W-:Y:S05]  /*4800*/  BRA `(.L_x_59) ;  /* 0xffffffc400f07947 */ /* 0x000fea000383ffff */
.L_x_12:
[----:B------:R-:W-:-:S07]  /*4810*/  MOV R13, R12 ;  /* 0x0000000c000d7202 */ /* 0x000fce0000000f00 */
.L_x_60:
[----:B--2---:R2:W3:Y:S02]  /*4820*/  SYNCS.PHASECHK.TRANS64.TRYWAIT P0, [R8+URZ+0x90], R13 ;  /* 0x0000900d080075a7 */ /* 0x0044e400080011ff */
[----:B---3--:R-:W-:Y:S05]  /*4830*/  @!P0 NANOSLEEP.SYNCS 0x989680 ;  /* 0x009896800000895d */ /* 0x008fea0003900000 */
[----:B------:R-:W3:Y:S02]  /*4840*/  @!P0 SYNCS.PHASECHK.TRANS64 P0, [R8+URZ+0x90], R13 ;  /* 0x0000900d080085a7 */ /* 0x000ee400080010ff */
[----:B---3--:R-:W-:Y:S05]  /*4850*/  @!P0 BRA `(.L_x_60) ;  /* 0xfffffffc00f08947 */ /* 0x008fea000383ffff */
[----:B------:R-:W-:Y:S05]  /*4860*/  BRA `(.L_x_4) ;  /* 0xffffffc800247947 */ /* 0x000fea000383ffff */
.L_x_14:
[----:B------:R-:W-:-:S07]  /*4870*/  MOV R0, UR23 ;  /* 0x0000001700007c02 */ /* 0x000fce0008000f00 */
.L_x_61:
[----:B---3--:R3:W4:Y:S02]  /*4880*/  SYNCS.PHASECHK.TRANS64.TRYWAIT P0, [R0+URZ+0x80], RZ ;  /* 0x000080ff000075a7 */ /* 0x00872400080011ff */
[----:B----4-:R-:W-:Y:S05]  /*4890*/  @!P0 NANOSLEEP.SYNCS 0x989680 ;  /* 0x009896800000895d */ /* 0x010fea0003900000 */
[----:B------:R-:W4:Y:S02]  /*48a0*/  @!P0 SYNCS.PHASECHK.TRANS64 P0, [R0+URZ+0x80], RZ ;  /* 0x000080ff000085a7 */ /* 0x000f2400080010ff */
[----:B----4-:R-:W-:Y:S05]  /*48b0*/  @!P0 BRA `(.L_x_61) ;  /* 0xfffffffc00f08947 */ /* 0x010fea000383ffff */
[----:B------:R-:W-:Y:S05]  /*48c0*/  BRA `(.L_x_62) ;  /* 0xffffffc800287947 */ /* 0x000fea000383ffff */
.L_x_17:
[----:B------:R-:W-:Y:S02]  /*48d0*/  MOV R4, UR16 ;  /* 0x0000001000047c02 */ /* 0x000fe40008000f00 */
[----:B------:R-:W-:Y:S02]  /*48e0*/  MOV R5, UR16 ;  /* 0x0000001000057c02 */ /* 0x000fe40008000f00 */
[----:B------:R-:W-:-:S07]  /*48f0*/  MOV R0, UR5 ;  /* 0x0000000500007c02 */ /* 0x000fce0008000f00 */
.L_x_63:
[----:B--2---:R2:W3:Y:S02]  /*4900*/  SYNCS.PHASECHK.TRANS64.TRYWAIT P0, [R0+URZ+0x30], R5 ;  /* 0x00003005000075a7 */ /* 0x0044e400080011ff */
[----:B---3--:R-:W-:Y:S05]  /*4910*/  @!P0 NANOSLEEP.SYNCS 0x989680 ;  /* 0x009896800000895d */ /* 0x008fea0003900000 */
[----:B------:R-:W3:Y:S02]  /*4920*/  @!P0 SYNCS.PHASECHK.TRANS64 P0, [R0+URZ+0x30], R5 ;  /* 0x00003005000085a7 */ /* 0x000ee400080010ff */
[----:B---3--:R-:W-:Y:S05]  /*4930*/  @!P0 BRA `(.L_x_63) ;  /* 0xfffffffc00f08947 */ /* 0x008fea000383ffff */
[----:B------:R-:W-:Y:S05]  /*4940*/  BRA `(.L_x_16) ;  /* 0xffffffc800e07947 */ /* 0x000fea000383ffff */
.L_x_19:
[----:B------:R-:W-:-:S07]  /*4950*/  MOV R5, R4 ;  /* 0x0000000400057202 */ /* 0x000fce0000000f00 */
.L_x_64:
[----:B---3--:R3:W4:Y:S02]  /*4960*/  SYNCS.PHASECHK.TRANS64.TRYWAIT P0, [R3+URZ+0x80], R5 ;  /* 0x00008005030075a7 */ /* 0x00872400080011ff */
[----:B----4-:R-:W-:Y:S05]  /*4970*/  @!P0 NANOSLEEP.SYNCS 0x989680 ;  /* 0x009896800000895d */ /* 0x010fea0003900000 */
[----:B------:R-:W4:Y:S02]  /*4980*/  @!P0 SYNCS.PHASECHK.TRANS64 P0, [R3+URZ+0x80], R5 ;  /* 0x00008005030085a7 */ /* 0x000f2400080010ff */
[----:B----4-:R-:W-:Y:S05]  /*4990*/  @!P0 BRA `(.L_x_64) ;  /* 0xfffffffc00f08947 */ /* 0x010fea000383ffff */
[----:B------:R-:W-:Y:S05]  /*49a0*/  BRA `(.L_x_65) ;  /* 0xffffffcc00307947 */ /* 0x000fea000383ffff */
.L_x_21:
[----:B------:R-:W-:Y:S02]  /*49b0*/  MOV R2, UR4 ;  /* 0x0000000400027c02 */ /* 0x000fe40008000f00 */
[----:B------:R-:W-:Y:S02]  /*49c0*/  MOV R3, UR4 ;  /* 0x0000000400037c02 */ /* 0x000fe40008000f00 */
[----:B------:R-:W-:-:S07]  /*49d0*/  MOV R0, UR5 ;  /* 0x0000000500007c02 */ /* 0x000fce0008000f00 */
.L_x_66:
[----:B---3--:R3:W4:Y:S02]  /*49e0*/  SYNCS.PHASECHK.TRANS64.TRYWAIT P0, [R0+URZ+0x30], R3 ;  /* 0x00003003000075a7 */ /* 0x00872400080011ff */
[----:B----4-:R-:W-:Y:S05]  /*49f0*/  @!P0 NANOSLEEP.SYNCS 0x989680 ;  /* 0x009896800000895d */ /* 0x010fea0003900000 */
[----:B------:R-:W4:Y:S02]  /*4a00*/  @!P0 SYNCS.PHASECHK.TRANS64 P0, [R0+URZ+0x30], R3 ;  /* 0x00003003000085a7 */ /* 0x000f2400080010ff */
[----:B----4-:R-:W-:Y:S05]  /*4a10*/  @!P0 BRA `(.L_x_66) ;  /* 0xfffffffc00f08947 */ /* 0x010fea000383ffff */
[----:B------:R-:W-:Y:S05]  /*4a20*/  BRA `(.L_x_67) ;  /* 0xffffffcc00b47947 */ /* 0x000fea000383ffff */
.L_x_23:
[----:B------:R-:W-:-:S07]  /*4a30*/  MOV R2, UR12 ;  /* 0x0000000c00027c02 */ /* 0x000fce0008000f00 */
.L_x_68:
[----:B---3--:R3:W4:Y:S02]  /*4a40*/  SYNCS.PHASECHK.TRANS64.TRYWAIT P0, [R2+URZ+0x80], RZ ;  /* 0x000080ff020075a7 */ /* 0x00872400080011ff */
[----:B----4-:R-:W-:Y:S05]  /*4a50*/  @!P0 NANOSLEEP.SYNCS 0x989680 ;  /* 0x009896800000895d */ /* 0x010fea0003900000 */
[----:B------:R-:W4:Y:S02]  /*4a60*/  @!P0 SYNCS.PHASECHK.TRANS64 P0, [R2+URZ+0x80], RZ ;  /* 0x000080ff020085a7 */ /* 0x000f2400080010ff */
[----:B----4-:R-:W-:Y:S05]  /*4a70*/  @!P0 BRA `(.L_x_68) ;  /* 0xfffffffc00f08947 */ /* 0x010fea000383ffff */
[----:B------:R-:W-:Y:S05]  /*4a80*/  BRA `(.L_x_69) ;  /* 0xffffffcc00cc7947 */ /* 0x000fea000383ffff */
.L_x_26:
[----:B------:R-:W-:Y:S02]  /*4a90*/  MOV R0, UR18 ;  /* 0x0000001200007c02 */ /* 0x000fe40008000f00 */
[----:B------:R-:W-:-:S07]  /*4aa0*/  MOV R3, R2 ;  /* 0x0000000200037202 */ /* 0x000fce0000000f00 */
.L_x_70:
[----:B---3--:R3:W4:Y:S02]  /*4ab0*/  SYNCS.PHASECHK.TRANS64.TRYWAIT P0, [R0+URZ+0x70], R3 ;  /* 0x00007003000075a7 */ /* 0x00872400080011ff */
[----:B----4-:R-:W-:Y:S05]  /*4ac0*/  @!P0 NANOSLEEP.SYNCS 0x989680 ;  /* 0x009896800000895d */ /* 0x010fea0003900000 */
[----:B------:R-:W4:Y:S02]  /*4ad0*/  @!P0 SYNCS.PHASECHK.TRANS64 P0, [R0+URZ+0x70], R3 ;  /* 0x00007003000085a7 */ /* 0x000f2400080010ff */
[----:B----4-:R-:W-:Y:S05]  /*4ae0*/  @!P0 BRA `(.L_x_70) ;  /* 0xfffffffc00f08947 */ /* 0x010fea000383ffff */
[----:B------:R-:W-:Y:S05]  /*4af0*/  BRA `(.L_x_25) ;  /* 0xffffffd000f07947 */ /* 0x000fea000383ffff */
.L_x_28:
[----:B------:R-:W-:Y:S02]  /*4b00*/  MOV R2, UR23 ;  /* 0x0000001700027c02 */ /* 0x000fe40008000f00 */
[----:B------:R-:W-:Y:S02]  /*4b10*/  MOV R3, UR23 ;  /* 0x0000001700037c02 */ /* 0x000fe40008000f00 */
[----:B------:R-:W-:Y:S07]  /*4b20*/  MOV R0, UR13 ;  /* 0x0000000d00007c02 */ /* 0x000fee0008000f00 */
.L_x_71:
[----:B---3--:R3:W4:Y:S02]  /*4b30*/  SYNCS.PHASECHK.TRANS64.TRYWAIT P1, [R0+URZ], R3 ;  /* 0x00000003000075a7 */ /* 0x00872400080211ff */
[----:B----4-:R-:W-:Y:S05]  /*4b40*/  @!P1 NANOSLEEP.SYNCS 0x989680 ;  /* 0x009896800000995d */ /* 0x010fea0003900000 */
[----:B------:R-:W4:Y:S02]  /*4b50*/  @!P1 SYNCS.PHASECHK.TRANS64 P1, [R0+URZ], R3 ;  /* 0x00000003000095a7 */ /* 0x000f2400080210ff */
[----:B----4-:R-:W-:Y:S05]  /*4b60*/  @!P1 BRA `(.L_x_71) ;  /* 0xfffffffc00f09947 */ /* 0x010fea000383ffff */
[----:B------:R-:W-:Y:S05]  /*4b70*/  BRA `(.L_x_27) ;  /* 0xffffffd400647947 */ /* 0x000fea000383ffff */
.L_x_30:
[----:B------:R-:W-:-:S07]  /*4b80*/  MOV R2, R3 ;  /* 0x0000000300027202 */ /* 0x000fce0000000f00 */
.L_x_72:
[----:B----4-:R4:W3:Y:S02]  /*4b90*/  SYNCS.PHASECHK.TRANS64.TRYWAIT P0, [R0+URZ+0x80], R3 ;  /* 0x00008003000075a7 */ /* 0x0108e400080011ff */
[----:B---3--:R-:W-:Y:S05]  /*4ba0*/  @!P0 NANOSLEEP.SYNCS 0x989680 ;  /* 0x009896800000895d */ /* 0x008fea0003900000 */
[----:B------:R-:W3:Y:S02]  /*4bb0*/  @!P0 SYNCS.PHASECHK.TRANS64 P0, [R0+URZ+0x80], R3 ;  /* 0x00008003000085a7 */ /* 0x000ee400080010ff */
[----:B---3--:R-:W-:Y:S05]  /*4bc0*/  @!P0 BRA `(.L_x_72) ;  /* 0xfffffffc00f08947 */ /* 0x008fea000383ffff */
[----:B------:R-:W-:Y:S05]  /*4bd0*/  BRA `(.L_x_73) ;  /* 0xffffffd400e87947 */ /* 0x000fea000383ffff */
.L_x_32:
[----:B------:R-:W-:-:S07]  /*4be0*/  MOV R3, R2 ;  /* 0x0000000200037202 */ /* 0x000fce0000000f00 */
.L_x_74:
[----:B---3--:R3:W4:Y:S02]  /*4bf0*/  SYNCS.PHASECHK.TRANS64.TRYWAIT P0, [R0+URZ+0x70], R3 ;  /* 0x00007003000075a7 */ /* 0x00872400080011ff */
[----:B----4-:R-:W-:Y:S05]  /*4c00*/  @!P0 NANOSLEEP.SYNCS 0x989680 ;  /* 0x009896800000895d */ /* 0x010fea0003900000 */
[----:B------:R-:W4:Y:S02]  /*4c10*/  @!P0 SYNCS.PHASECHK.TRANS64 P0, [R0+URZ+0x70], R3 ;  /* 0x00007003000085a7 */ /* 0x000f2400080010ff */
[----:B----4-:R-:W-:Y:S05]  /*4c20*/  @!P0 BRA `(.L_x_74) ;  /* 0xfffffffc00f08947 */ /* 0x010fea000383ffff */
[----:B------:R-:W-:Y:S05]  /*4c30*/  BRA `(.L_x_22) ;  /* 0xffffffd8003c7947 */ /* 0x000fea000383ffff */
.L_x_38:
[----:B-1----:R1:W4:Y:S02]  /*4c40*/  SYNCS.PHASECHK.TRANS64.TRYWAIT P0, [R87+URZ+0x80], RZ ;  /* 0x000080ff570075a7 */ /* 0x00232400080011ff */
[----:B----4-:R-:W-:Y:S05]  /*4c50*/  @!P0 NANOSLEEP.SYNCS 0x989680 ;  /* 0x009896800000895d */ /* 0x010fea0003900000 */
[----:B------:R-:W4:Y:S02]  /*4c60*/  @!P0 SYNCS.PHASECHK.TRANS64 P0, [R87+URZ+0x80], RZ ;  /* 0x000080ff570085a7 */ /* 0x000f2400080010ff */
[----:B----4-:R-:W-:Y:S05]  /*4c70*/  @!P0 BRA `(.L_x_38) ;  /* 0xfffffffc00f08947 */ /* 0x010fea000383ffff */
[----:B------:R-:W-:Y:S05]  /*4c80*/  BRA `(.L_x_75) ;  /* 0xffffffdc000c7947 */ /* 0x000fea000383ffff */
.L_x_40:
[----:B------:R-:W-:-:S07]  /*4c90*/  MOV R2, R3 ;  /* 0x0000000300027202 */ /* 0x000fce0000000f00 */
.L_x_76:
[----:B-1----:R1:W3:Y:S02]  /*4ca0*/  SYNCS.PHASECHK.TRANS64.TRYWAIT P1, [R124+URZ+0x60], R3 ;  /* 0x000060037c0075a7 */ /* 0x0022e400080211ff */
[----:B---3--:R-:W-:Y:S05]  /*4cb0*/  @!P1 NANOSLEEP.SYNCS 0x989680 ;  /* 0x009896800000995d */ /* 0x008fea0003900000 */
[----:B------:R-:W3:Y:S02]  /*4cc0*/  @!P1 SYNCS.PHASECHK.TRANS64 P1, [R124+URZ+0x60], R3 ;  /* 0x000060037c0095a7 */ /* 0x000ee400080210ff */
[----:B---3--:R-:W-:Y:S05]  /*4cd0*/  @!P1 BRA `(.L_x_76) ;  /* 0xfffffffc00f09947 */ /* 0x008fea000383ffff */
[----:B------:R-:W-:Y:S05]  /*4ce0*/  BRA `(.L_x_77) ;  /* 0xffffffe0000c7947 */ /* 0x000fea000383ffff */
.L_x_47:
[-C--:B------:R-:W-:Y:S02]  /*4cf0*/  MOV R4, R2.reuse ;  /* 0x0000000200047202 */ /* 0x080fe40000000f00 */
[----:B------:R-:W-:-:S07]  /*4d00*/  MOV R5, R2 ;  /* 0x0000000200057202 */ /* 0x000fce0000000f00 */
.L_x_78:
[----:B-1----:R1:W2:Y:S02]  /*4d10*/  SYNCS.PHASECHK.TRANS64.TRYWAIT P0, [R3+URZ+0x80], R5 ;  /* 0x00008005030075a7 */ /* 0x0022a400080011ff */
[----:B--2---:R-:W-:Y:S05]  /*4d20*/  @!P0 NANOSLEEP.SYNCS 0x989680 ;  /* 0x009896800000895d */ /* 0x004fea0003900000 */
[----:B------:R-:W2:Y:S02]  /*4d30*/  @!P0 SYNCS.PHASECHK.TRANS64 P0, [R3+URZ+0x80], R5 ;  /* 0x00008005030085a7 */ /* 0x000ea400080010ff */
[----:B--2---:R-:W-:Y:S05]  /*4d40*/  @!P0 BRA `(.L_x_78) ;  /* 0xfffffffc00f08947 */ /* 0x004fea000383ffff */
[----:B------:R-:W-:Y:S05]  /*4d50*/  BRA `(.L_x_79) ;  /* 0xfffffff400247947 */ /* 0x000fea000383ffff */
        .weak           $__internal_0_$__cuda_sm10x_tcgen05_guardrail_trap_col_being_dealloced_not_returned_by_alloc
        .type           $__internal_0_$__cuda_sm10x_tcgen05_guardrail_trap_col_being_dealloced_not_returned_by_alloc,@function
        .size           $__internal_0_$__cuda_sm10x_tcgen05_guardrail_trap_col_being_dealloced_not_returned_by_alloc,($__internal_1_$__cuda_sm10x_tcgen05_guardrail_trap_phase_invalid_during_alloc - $__internal_0_$__cuda_sm10x_tcgen05_guardrail_trap_col_being_dealloced_not_returned_by_alloc)
$__internal_0_$__cuda_sm10x_tcgen05_guardrail_trap_col_being_dealloced_not_returned_by_alloc:
[----:B------:R-:W-:Y:S05]  /*4d60*/  BPT.TRAP 0x1 ;  /* 0x000000040000795c */ /* 0x000fea0000300000 */
[----:B------:R-:W-:-:S04]  /*4d70*/  HFMA2 R3, -RZ, RZ, 0, 0 ;  /* 0x00000000ff037431 */ /* 0x000fc800000001ff */
[----:B------:R-:W-:Y:S05]  /*4d80*/  RET.REL.NODEC R2 `(kernel_cutlass_kernel_cudnngrouped_gemmgrouped_gemm_swiglugrouped_gemm_swiglu_quantBlockScaledContiguousGroupedGemmKernel_object_at__TiledMMA_ThrLayoutVMNK11110000_PermutationMNK____MMAAt_0) ;  /* 0xffffffb0029c7950 */ /* 0x000fea0003c3ffff */
        .weak           $__internal_1_$__cuda_sm10x_tcgen05_guardrail_trap_phase_invalid_during_alloc
        .type           $__internal_1_$__cuda_sm10x_tcgen05_guardrail_trap_phase_invalid_during_alloc,@function
        .size           $__internal_1_$__cuda_sm10x_tcgen05_guardrail_trap_phase_invalid_during_alloc,($__internal_2_$__cuda_sm10x_tcgen05_guardrail_trap_unallocated_columns_being_dealloced - $__internal_1_$__cuda_sm10x_tcgen05_guardrail_trap_phase_invalid_during_alloc)
$__internal_1_$__cuda_sm10x_tcgen05_guardrail_trap_phase_invalid_during_alloc:
[----:B------:R-:W-:Y:S05]  /*4d90*/  BPT.TRAP 0x1 ;  /* 0x000000040000795c */ /* 0x000fea0000300000 */
[----:B------:R-:W-:-:S04]  /*4da0*/  MOV R3, 0x0 ;  /* 0x0000000000037802 */ /* 0x000fc80000000f00 */
[----:B------:R-:W-:Y:S05]  /*4db0*/  RET.REL.NODEC R2 `(kernel_cutlass_kernel_cudnngrouped_gemmgrouped_gemm_swiglugrouped_gemm_swiglu_quantBlockScaledContiguousGroupedGemmKernel_object_at__TiledMMA_ThrLayoutVMNK11110000_PermutationMNK____MMAAt_0) ;  /* 0xffffffb002907950 */ /* 0x000fea0003c3ffff */
        .weak           $__internal_2_$__cuda_sm10x_tcgen05_guardrail_trap_unallocated_columns_being_dealloced
        .type           $__internal_2_$__cuda_sm10x_tcgen05_guardrail_trap_unallocated_columns_being_dealloced,@function
        .size           $__internal_2_$__cuda_sm10x_tcgen05_guardrail_trap_unallocated_columns_being_dealloced,(.L_x_83 - $__internal_2_$__cuda_sm10x_tcgen05_guardrail_trap_unallocated_columns_being_dealloced)
$__internal_2_$__cuda_sm10x_tcgen05_guardrail_trap_unallocated_columns_being_dealloced:
[----:B------:R-:W-:Y:S05]  /*4dc0*/  BPT.TRAP 0x1 ;  /* 0x000000040000795c */ /* 0x000fea0000300000 */
[----:B------:R-:W-:-:S04]  /*4dd0*/  HFMA2 R3, -RZ, RZ, 0, 0 ;  /* 0x00000000ff037431 */ /* 0x000fc800000001ff */
[----:B------:R-:W-:Y:S05]  /*4de0*/  RET.REL.NODEC R2 `(kernel_cutlass_kernel_cudnngrouped_gemmgrouped_gemm_swiglugrouped_gemm_swiglu_quantBlockScaledContiguousGroupedGemmKernel_object_at__TiledMMA_ThrLayoutVMNK11110000_PermutationMNK____MMAAt_0) ;  /* 0xffffffb002847950 */ /* 0x000fea0003c3ffff */
.L_x_80:
[----:B------:R-:W-:-:S00]  /*4df0*/  BRA `(.L_x_80) ;  /* 0xfffffffc00fc7947 */ /* 0x000fc0000383ffff */
[----:B------:R-:W-:-:S00]  /*4e00*/  NOP ;  /* 0x0000000000007918 */ /* 0x000fc00000000000 */
[----:B------:R-:W-:-:S00]  /*4e10*/  NOP ;  /* 0x0000000000007918 */ /* 0x000fc00000000000 */
[----:B------:R-:W-:-:S00]  /*4e20*/  NOP ;  /* 0x0000000000007918 */ /* 0x000fc00000000000 */
[----:B------:R-:W-:-:S00]  /*4e30*/  NOP ;  /* 0x0000000000007918 */ /* 0x000fc00000000000 */
[----:B------:R-:W-:-:S00]  /*4e40*/  NOP ;  /* 0x0000000000007918 */ /* 0x000fc00000000000 */
[----:B------:R-:W-:-:S00]  /*4e50*/  NOP ;  /* 0x0000000000007918 */ /* 0x000fc00000000000 */
[----:B------:R-:W-:-:S00]  /*4e60*/  NOP ;  /* 0x0000000000007918 */ /* 0x000fc00000000000 */
[----:B------:R-:W-:-:S00]  /*4e70*/  NOP ;  /* 0x0000000000007918 */ /* 0x000fc00000000000 */
.L_x_83:


//--------------------- .nv.shared.kernel_cutlass_kernel_cudnngrouped_gemmgrouped_gemm_swiglugrouped_gemm_swiglu_quantBlockScaledContiguousGroupedGemmKernel_object_at__TiledMMA_ThrLayoutVMNK11110000_PermutationMNK____MMAAt_0 --------------------------
	.section	.nv.shared.kernel_cutlass_kernel_cudnngrouped_gemmgrouped_gemm_swiglugrouped_gemm_swiglu_quantBlockScaledContiguousGroupedGemmKernel_object_at__TiledMMA_ThrLayoutVMNK11110000_PermutationMNK____MMAAt_0,"aw",@nobits
	.sectionflags	@""
	.align	1024
	.zero		1024


//--------------------- .nv.shared.reserved.0     --------------------------
	.section	.nv.shared.reserved.0,"aw",@nobits
	.align	8
	.weak		__nv_reservedSMEM_offset_0_alias
	.size		__nv_reservedSMEM_offset_0_alias, 0, 64
	.other		__nv_reservedSMEM_offset_0_alias,@"STO_CUDA_RESERVED_SHARED STV_DEFAULT"
__nv_reservedSMEM_offset_0_alias:
	.zero		0
.nv.shared.reserved.0:
	.zero		64
	.weak		__nv_reservedSMEM_allocation_phase
	.type		__nv_reservedSMEM_allocation_phase,@object
	.size		__nv_reservedSMEM_allocation_phase,(.L_0 - __nv_reservedSMEM_allocation_phase)
__nv_reservedSMEM_allocation_phase:
	.zero		1
.L_0:
	.zero		7
	.weak		__nv_reservedSMEM_devtool_atexit_pc
	.type		__nv_reservedSMEM_devtool_atexit_pc,@object
	.size		__nv_reservedSMEM_devtool_atexit_pc,(__nv_reservedSMEM_allocation_mask - __nv_reservedSMEM_devtool_atexit_pc)
__nv_reservedSMEM_devtool_atexit_pc:
	.zero		8
	.weak		__nv_reservedSMEM_allocation_mask
	.type		__nv_reservedSMEM_allocation_mask,@object
	.size		__nv_reservedSMEM_allocation_mask,(.L_2 - __nv_reservedSMEM_allocation_mask)
__nv_reservedSMEM_allocation_mask:
	.zero		4
.L_2:


//--------------------- .nv.constant0.kernel_cutlass_kernel_cudnngrouped_gemmgrouped_gemm_swiglugrouped_gemm_swiglu_quantBlockScaledContiguousGroupedGemmKernel_object_at__TiledMMA_ThrLayoutVMNK11110000_PermutationMNK____MMAAt_0 --------------------------
	.section	.nv.constant0.kernel_cutlass_kernel_cudnngrouped_gemmgrouped_gemm_swiglugrouped_gemm_swiglu_quantBlockScaledContiguousGroupedGemmKernel_object_at__TiledMMA_ThrLayoutVMNK11110000_PermutationMNK____MMAAt_0,"a",@progbits
	.sectionflags	@""
	.align	4
.nv.constant0.kernel_cutlass_kernel_cudnngrouped_gemmgrouped_gemm_swiglugrouped_gemm_swiglu_quantBlockScaledContiguousGroupedGemmKernel_object_at__TiledMMA_ThrLayoutVMNK11110000_PermutationMNK____MMAAt_0:
	.zero		1924


//--------------------- SYMBOLS --------------------------

	.type		.nv.reservedSmem.offset0,@object
	.size		.nv.reservedSmem.offset0,0x4
	.type		.nv.reservedSmem.cap,@object
	.size		.nv.reservedSmem.cap,0x4
